//
// Generated by NVIDIA NVVM Compiler
//
// Compiler Build ID: CL-36424714
// Cuda compilation tools, release 13.0, V13.0.88
// Based on NVVM 20.0.0
//

.version 9.0
.target sm_100
.address_size 64

	// .globl	_Z12setup_kernelP24curandStatePhilox4_32_10m
.global .align 4 .b8 precalc_xorwow_matrix[102400];
.global .align 4 .b8 precalc_xorwow_offset_matrix[102400];
.global .align 4 .b8 mrg32k3aM1[2304];
.global .align 4 .b8 mrg32k3aM2[2304];
.global .align 4 .b8 mrg32k3aM1SubSeq[2016];
.global .align 4 .b8 mrg32k3aM2SubSeq[2016];
.global .align 4 .b8 mrg32k3aM1Seq[2304];
.global .align 4 .b8 mrg32k3aM2Seq[2304];
.const .align 8 .b8 __cr_lgamma_table[72];
.global .align 4 .b8 __cudart_i2opi_f[24] = {65, 144, 67, 60, 153, 149, 98, 219, 192, 221, 52, 245, 209, 87, 39, 252, 41, 21, 68, 78, 110, 131, 249, 162};

.visible .entry _Z12setup_kernelP24curandStatePhilox4_32_10m(
	.param .u64 .ptr .align 1 _Z12setup_kernelP24curandStatePhilox4_32_10m_param_0,
	.param .u64 _Z12setup_kernelP24curandStatePhilox4_32_10m_param_1
)
{
	.reg .b32 	%r<108>;
	.reg .b64 	%rd<7>;

	ld.param.u64 	%rd1, [_Z12setup_kernelP24curandStatePhilox4_32_10m_param_0];
	ld.param.u64 	%rd2, [_Z12setup_kernelP24curandStatePhilox4_32_10m_param_1];
	cvta.to.global.u64 	%rd3, %rd1;
	mov.u32 	%r1, %ctaid.x;
	mov.u32 	%r2, %ntid.x;
	mov.u32 	%r3, %tid.x;
	mad.lo.s32 	%r4, %r1, %r2, %r3;
	mul.wide.s32 	%rd4, %r4, 64;
	add.s64 	%rd5, %rd3, %rd4;
	cvt.u32.u64 	%r5, %rd2;
	{ .reg .b32 tmp; mov.b64 {tmp, %r6}, %rd2; }
	mov.b64 	{%r7, %r8}, %rd2;
	mov.b32 	%r9, 0;
	st.global.v4.u32 	[%rd5+32], {%r7, %r8, %r9, %r9};
	st.global.v2.u32 	[%rd5+48], {%r9, %r9};
	mov.b64 	%rd6, 0;
	st.global.u64 	[%rd5+56], %rd6;
	shr.s32 	%r10, %r4, 31;
	mov.b32 	%r11, -766435501;
	mul.hi.u32 	%r12, %r11, %r9;
	mov.b32 	%r13, -845247145;
	mul.hi.u32 	%r14, %r13, %r4;
	mul.lo.s32 	%r15, %r4, -845247145;
	xor.b32  	%r16, %r14, %r5;
	xor.b32  	%r17, %r12, %r10;
	xor.b32  	%r18, %r17, %r6;
	add.s32 	%r19, %r5, -1640531527;
	add.s32 	%r20, %r6, -1150833019;
	mul.hi.u32 	%r21, %r11, %r16;
	mul.lo.s32 	%r22, %r16, -766435501;
	mul.hi.u32 	%r23, %r13, %r18;
	mul.lo.s32 	%r24, %r18, -845247145;
	xor.b32  	%r25, %r15, %r23;
	xor.b32  	%r26, %r25, %r19;
	xor.b32  	%r27, %r20, %r21;
	add.s32 	%r28, %r5, 1013904242;
	add.s32 	%r29, %r6, 1993301258;
	mul.hi.u32 	%r30, %r11, %r26;
	mul.lo.s32 	%r31, %r26, -766435501;
	mul.hi.u32 	%r32, %r13, %r27;
	mul.lo.s32 	%r33, %r27, -845247145;
	xor.b32  	%r34, %r24, %r28;
	xor.b32  	%r35, %r34, %r32;
	xor.b32  	%r36, %r22, %r29;
	xor.b32  	%r37, %r36, %r30;
	add.s32 	%r38, %r5, -626627285;
	add.s32 	%r39, %r6, 842468239;
	mul.hi.u32 	%r40, %r11, %r35;
	mul.lo.s32 	%r41, %r35, -766435501;
	mul.hi.u32 	%r42, %r13, %r37;
	mul.lo.s32 	%r43, %r37, -845247145;
	xor.b32  	%r44, %r33, %r38;
	xor.b32  	%r45, %r44, %r42;
	xor.b32  	%r46, %r31, %r39;
	xor.b32  	%r47, %r46, %r40;
	add.s32 	%r48, %r5, 2027808484;
	add.s32 	%r49, %r6, -308364780;
	mul.hi.u32 	%r50, %r11, %r45;
	mul.lo.s32 	%r51, %r45, -766435501;
	mul.hi.u32 	%r52, %r13, %r47;
	mul.lo.s32 	%r53, %r47, -845247145;
	xor.b32  	%r54, %r43, %r48;
	xor.b32  	%r55, %r54, %r52;
	xor.b32  	%r56, %r41, %r49;
	xor.b32  	%r57, %r56, %r50;
	add.s32 	%r58, %r5, 387276957;
	add.s32 	%r59, %r6, -1459197799;
	mul.hi.u32 	%r60, %r11, %r55;
	mul.lo.s32 	%r61, %r55, -766435501;
	mul.hi.u32 	%r62, %r13, %r57;
	mul.lo.s32 	%r63, %r57, -845247145;
	xor.b32  	%r64, %r53, %r58;
	xor.b32  	%r65, %r64, %r62;
	xor.b32  	%r66, %r51, %r59;
	xor.b32  	%r67, %r66, %r60;
	add.s32 	%r68, %r5, -1253254570;
	add.s32 	%r69, %r6, 1684936478;
	mul.hi.u32 	%r70, %r11, %r65;
	mul.lo.s32 	%r71, %r65, -766435501;
	mul.hi.u32 	%r72, %r13, %r67;
	mul.lo.s32 	%r73, %r67, -845247145;
	xor.b32  	%r74, %r63, %r68;
	xor.b32  	%r75, %r74, %r72;
	xor.b32  	%r76, %r61, %r69;
	xor.b32  	%r77, %r76, %r70;
	add.s32 	%r78, %r5, 1401181199;
	add.s32 	%r79, %r6, 534103459;
	mul.hi.u32 	%r80, %r11, %r75;
	mul.lo.s32 	%r81, %r75, -766435501;
	mul.hi.u32 	%r82, %r13, %r77;
	mul.lo.s32 	%r83, %r77, -845247145;
	xor.b32  	%r84, %r73, %r78;
	xor.b32  	%r85, %r84, %r82;
	xor.b32  	%r86, %r71, %r79;
	xor.b32  	%r87, %r86, %r80;
	add.s32 	%r88, %r5, -239350328;
	add.s32 	%r89, %r6, -616729560;
	mul.hi.u32 	%r90, %r11, %r85;
	mul.lo.s32 	%r91, %r85, -766435501;
	mul.hi.u32 	%r92, %r13, %r87;
	mul.lo.s32 	%r93, %r87, -845247145;
	xor.b32  	%r94, %r83, %r88;
	xor.b32  	%r95, %r94, %r92;
	xor.b32  	%r96, %r81, %r89;
	xor.b32  	%r97, %r96, %r90;
	add.s32 	%r98, %r5, -1879881855;
	add.s32 	%r99, %r6, -1767562579;
	mul.hi.u32 	%r100, %r11, %r95;
	mul.lo.s32 	%r101, %r95, -766435501;
	mul.hi.u32 	%r102, %r13, %r97;
	mul.lo.s32 	%r103, %r97, -845247145;
	xor.b32  	%r104, %r93, %r98;
	xor.b32  	%r105, %r104, %r102;
	xor.b32  	%r106, %r91, %r99;
	xor.b32  	%r107, %r106, %r100;
	st.global.v4.u32 	[%rd5], {%r9, %r9, %r4, %r10};
	st.global.v4.u32 	[%rd5+16], {%r105, %r103, %r107, %r101};
	ret;

}
	// .globl	_Z10our_kernelP24curandStatePhilox4_32_10iiffPfS1_S1_ii
.visible .entry _Z10our_kernelP24curandStatePhilox4_32_10iiffPfS1_S1_ii(
	.param .u64 .ptr .align 1 _Z10our_kernelP24curandStatePhilox4_32_10iiffPfS1_S1_ii_param_0,
	.param .u32 _Z10our_kernelP24curandStatePhilox4_32_10iiffPfS1_S1_ii_param_1,
	.param .u32 _Z10our_kernelP24curandStatePhilox4_32_10iiffPfS1_S1_ii_param_2,
	.param .f32 _Z10our_kernelP24curandStatePhilox4_32_10iiffPfS1_S1_ii_param_3,
	.param .f32 _Z10our_kernelP24curandStatePhilox4_32_10iiffPfS1_S1_ii_param_4,
	.param .u64 .ptr .align 1 _Z10our_kernelP24curandStatePhilox4_32_10iiffPfS1_S1_ii_param_5,
	.param .u64 .ptr .align 1 _Z10our_kernelP24curandStatePhilox4_32_10iiffPfS1_S1_ii_param_6,
	.param .u64 .ptr .align 1 _Z10our_kernelP24curandStatePhilox4_32_10iiffPfS1_S1_ii_param_7,
	.param .u32 _Z10our_kernelP24curandStatePhilox4_32_10iiffPfS1_S1_ii_param_8,
	.param .u32 _Z10our_kernelP24curandStatePhilox4_32_10iiffPfS1_S1_ii_param_9
)
{
	.local .align 4 .b8 	__local_depot1[28];
	.reg .b64 	%SP;
	.reg .b64 	%SPL;
	.reg .pred 	%p<83>;
	.reg .b32 	%r<564>;
	.reg .b32 	%f<281>;
	.reg .b64 	%rd<170>;
	.reg .b64 	%fd<25>;

	mov.u64 	%SPL, __local_depot1;
	ld.param.u64 	%rd66, [_Z10our_kernelP24curandStatePhilox4_32_10iiffPfS1_S1_ii_param_0];
	ld.param.u32 	%r174, [_Z10our_kernelP24curandStatePhilox4_32_10iiffPfS1_S1_ii_param_1];
	ld.param.u32 	%r175, [_Z10our_kernelP24curandStatePhilox4_32_10iiffPfS1_S1_ii_param_2];
	ld.param.f32 	%f71, [_Z10our_kernelP24curandStatePhilox4_32_10iiffPfS1_S1_ii_param_4];
	ld.param.u64 	%rd67, [_Z10our_kernelP24curandStatePhilox4_32_10iiffPfS1_S1_ii_param_5];
	ld.param.u32 	%r176, [_Z10our_kernelP24curandStatePhilox4_32_10iiffPfS1_S1_ii_param_8];
	ld.param.u32 	%r177, [_Z10our_kernelP24curandStatePhilox4_32_10iiffPfS1_S1_ii_param_9];
	cvta.to.global.u64 	%rd1, %rd67;
	cvta.to.global.u64 	%rd68, %rd66;
	add.u64 	%rd2, %SPL, 0;
	mov.u32 	%r178, %ctaid.x;
	mov.u32 	%r179, %ntid.x;
	mov.u32 	%r180, %tid.x;
	mad.lo.s32 	%r181, %r178, %r179, %r180;
	mad.lo.s32 	%r1, %r177, %r176, %r181;
	mul.wide.s32 	%rd70, %r1, 64;
	add.s64 	%rd3, %rd68, %rd70;
	ld.global.v4.u32 	{%r2, %r527, %r528, %r529}, [%rd3];
	ld.global.v4.u32 	{%r6, %r9, %r8, %r7}, [%rd3+16];
	.pragma "used_bytes_mask 4095";
	ld.global.v4.u32 	{%r10, %r11, %r12, %r182}, [%rd3+32];
	add.s32 	%r13, %r2, 1;
	setp.ne.s32 	%p1, %r13, 0;
	@%p1 bra 	$L__BB1_3;
	add.s32 	%r527, %r527, 1;
	setp.ne.s32 	%p2, %r527, 0;
	@%p2 bra 	$L__BB1_3;
	add.s32 	%r528, %r528, 1;
	setp.eq.s32 	%p3, %r528, 0;
	selp.u32 	%r184, 1, 0, %p3;
	add.s32 	%r529, %r529, %r184;
	mov.b32 	%r527, 0;
$L__BB1_3:
	mov.b32 	%r185, -766435501;
	mul.hi.u32 	%r186, %r185, %r13;
	mul.lo.s32 	%r20, %r13, -766435501;
	mov.b32 	%r187, -845247145;
	mul.hi.u32 	%r188, %r187, %r528;
	mul.lo.s32 	%r189, %r528, -845247145;
	xor.b32  	%r190, %r10, %r188;
	xor.b32  	%r191, %r190, %r527;
	xor.b32  	%r192, %r11, %r186;
	xor.b32  	%r193, %r192, %r529;
	add.s32 	%r21, %r10, -1640531527;
	add.s32 	%r22, %r11, -1150833019;
	mul.hi.u32 	%r194, %r185, %r191;
	mul.lo.s32 	%r195, %r191, -766435501;
	mul.hi.u32 	%r196, %r187, %r193;
	mul.lo.s32 	%r197, %r193, -845247145;
	xor.b32  	%r198, %r189, %r196;
	xor.b32  	%r199, %r198, %r21;
	xor.b32  	%r200, %r20, %r194;
	xor.b32  	%r201, %r200, %r22;
	add.s32 	%r23, %r10, 1013904242;
	add.s32 	%r24, %r11, 1993301258;
	mul.hi.u32 	%r202, %r185, %r199;
	mul.lo.s32 	%r203, %r199, -766435501;
	mul.hi.u32 	%r204, %r187, %r201;
	mul.lo.s32 	%r205, %r201, -845247145;
	xor.b32  	%r206, %r197, %r204;
	xor.b32  	%r207, %r206, %r23;
	xor.b32  	%r208, %r195, %r202;
	xor.b32  	%r209, %r208, %r24;
	add.s32 	%r25, %r10, -626627285;
	add.s32 	%r26, %r11, 842468239;
	mul.hi.u32 	%r210, %r185, %r207;
	mul.lo.s32 	%r211, %r207, -766435501;
	mul.hi.u32 	%r212, %r187, %r209;
	mul.lo.s32 	%r213, %r209, -845247145;
	xor.b32  	%r214, %r205, %r212;
	xor.b32  	%r215, %r214, %r25;
	xor.b32  	%r216, %r203, %r210;
	xor.b32  	%r217, %r216, %r26;
	add.s32 	%r27, %r10, 2027808484;
	add.s32 	%r28, %r11, -308364780;
	mul.hi.u32 	%r218, %r185, %r215;
	mul.lo.s32 	%r219, %r215, -766435501;
	mul.hi.u32 	%r220, %r187, %r217;
	mul.lo.s32 	%r221, %r217, -845247145;
	xor.b32  	%r222, %r213, %r220;
	xor.b32  	%r223, %r222, %r27;
	xor.b32  	%r224, %r211, %r218;
	xor.b32  	%r225, %r224, %r28;
	add.s32 	%r29, %r10, 387276957;
	add.s32 	%r30, %r11, -1459197799;
	mul.hi.u32 	%r226, %r185, %r223;
	mul.lo.s32 	%r227, %r223, -766435501;
	mul.hi.u32 	%r228, %r187, %r225;
	mul.lo.s32 	%r229, %r225, -845247145;
	xor.b32  	%r230, %r221, %r228;
	xor.b32  	%r231, %r230, %r29;
	xor.b32  	%r232, %r219, %r226;
	xor.b32  	%r233, %r232, %r30;
	add.s32 	%r31, %r10, -1253254570;
	add.s32 	%r32, %r11, 1684936478;
	mul.hi.u32 	%r234, %r185, %r231;
	mul.lo.s32 	%r235, %r231, -766435501;
	mul.hi.u32 	%r236, %r187, %r233;
	mul.lo.s32 	%r237, %r233, -845247145;
	xor.b32  	%r238, %r229, %r236;
	xor.b32  	%r239, %r238, %r31;
	xor.b32  	%r240, %r227, %r234;
	xor.b32  	%r241, %r240, %r32;
	add.s32 	%r33, %r10, 1401181199;
	add.s32 	%r34, %r11, 534103459;
	mul.hi.u32 	%r242, %r185, %r239;
	mul.lo.s32 	%r243, %r239, -766435501;
	mul.hi.u32 	%r244, %r187, %r241;
	mul.lo.s32 	%r245, %r241, -845247145;
	xor.b32  	%r246, %r237, %r244;
	xor.b32  	%r247, %r246, %r33;
	xor.b32  	%r248, %r235, %r242;
	xor.b32  	%r249, %r248, %r34;
	add.s32 	%r35, %r10, -239350328;
	add.s32 	%r36, %r11, -616729560;
	mul.hi.u32 	%r250, %r185, %r247;
	mul.lo.s32 	%r251, %r247, -766435501;
	mul.hi.u32 	%r252, %r187, %r249;
	mul.lo.s32 	%r253, %r249, -845247145;
	xor.b32  	%r254, %r245, %r252;
	xor.b32  	%r37, %r254, %r35;
	xor.b32  	%r255, %r243, %r250;
	xor.b32  	%r256, %r255, %r36;
	add.s32 	%r38, %r10, -1879881855;
	add.s32 	%r39, %r11, -1767562579;
	mul.hi.u32 	%r257, %r185, %r37;
	mul.hi.u32 	%r258, %r187, %r256;
	mul.lo.s32 	%r40, %r256, -845247145;
	xor.b32  	%r259, %r253, %r258;
	xor.b32  	%r41, %r259, %r38;
	xor.b32  	%r260, %r251, %r257;
	xor.b32  	%r42, %r260, %r39;
	setp.eq.s32 	%p4, %r12, 1;
	@%p4 bra 	$L__BB1_7;
	setp.eq.s32 	%p5, %r12, 3;
	mov.u32 	%r523, %r7;
	mov.u32 	%r524, %r41;
	mov.u32 	%r525, %r40;
	mov.u32 	%r526, %r42;
	@%p5 bra 	$L__BB1_8;
	setp.ne.s32 	%p6, %r12, 2;
	mov.u32 	%r523, %r6;
	mov.u32 	%r524, %r9;
	mov.u32 	%r525, %r8;
	mov.u32 	%r526, %r7;
	@%p6 bra 	$L__BB1_8;
	mov.u32 	%r523, %r8;
	mov.u32 	%r524, %r7;
	mov.u32 	%r525, %r41;
	mov.u32 	%r526, %r40;
	bra.uni 	$L__BB1_8;
$L__BB1_7:
	mov.u32 	%r523, %r9;
	mov.u32 	%r524, %r8;
	mov.u32 	%r525, %r7;
	mov.u32 	%r526, %r41;
$L__BB1_8:
	cvt.rn.f32.u32 	%f72, %r523;
	fma.rn.f32 	%f1, %f72, 0f2F800000, 0f2F000000;
	cvt.rn.f32.u32 	%f73, %r524;
	fma.rn.f32 	%f2, %f73, 0f2F800000, 0f2F000000;
	cvt.rn.f32.u32 	%f74, %r525;
	fma.rn.f32 	%f3, %f74, 0f2F800000, 0f2F000000;
	cvt.rn.f32.u32 	%f75, %r526;
	fma.rn.f32 	%f4, %f75, 0f2F800000, 0f2F000000;
	add.s32 	%r47, %r2, 2;
	setp.ne.s32 	%p7, %r47, 0;
	@%p7 bra 	$L__BB1_11;
	add.s32 	%r527, %r527, 1;
	setp.ne.s32 	%p8, %r527, 0;
	@%p8 bra 	$L__BB1_11;
	add.s32 	%r528, %r528, 1;
	setp.eq.s32 	%p9, %r528, 0;
	selp.u32 	%r262, 1, 0, %p9;
	add.s32 	%r529, %r529, %r262;
	mov.b32 	%r527, 0;
$L__BB1_11:
	mul.lo.s32 	%r54, %r37, -766435501;
	mov.b32 	%r263, -766435501;
	mul.hi.u32 	%r264, %r263, %r47;
	add.s32 	%r265, %r20, -766435501;
	mov.b32 	%r266, -845247145;
	mul.hi.u32 	%r267, %r266, %r528;
	mul.lo.s32 	%r268, %r528, -845247145;
	xor.b32  	%r269, %r10, %r267;
	xor.b32  	%r270, %r269, %r527;
	xor.b32  	%r271, %r11, %r264;
	xor.b32  	%r272, %r271, %r529;
	mul.hi.u32 	%r273, %r263, %r270;
	mul.lo.s32 	%r274, %r270, -766435501;
	mul.hi.u32 	%r275, %r266, %r272;
	mul.lo.s32 	%r276, %r272, -845247145;
	xor.b32  	%r277, %r268, %r275;
	xor.b32  	%r278, %r277, %r21;
	xor.b32  	%r279, %r265, %r273;
	xor.b32  	%r280, %r279, %r22;
	mul.hi.u32 	%r281, %r263, %r278;
	mul.lo.s32 	%r282, %r278, -766435501;
	mul.hi.u32 	%r283, %r266, %r280;
	mul.lo.s32 	%r284, %r280, -845247145;
	xor.b32  	%r285, %r276, %r283;
	xor.b32  	%r286, %r285, %r23;
	xor.b32  	%r287, %r274, %r281;
	xor.b32  	%r288, %r287, %r24;
	mul.hi.u32 	%r289, %r263, %r286;
	mul.lo.s32 	%r290, %r286, -766435501;
	mul.hi.u32 	%r291, %r266, %r288;
	mul.lo.s32 	%r292, %r288, -845247145;
	xor.b32  	%r293, %r284, %r291;
	xor.b32  	%r294, %r293, %r25;
	xor.b32  	%r295, %r282, %r289;
	xor.b32  	%r296, %r295, %r26;
	mul.hi.u32 	%r297, %r263, %r294;
	mul.lo.s32 	%r298, %r294, -766435501;
	mul.hi.u32 	%r299, %r266, %r296;
	mul.lo.s32 	%r300, %r296, -845247145;
	xor.b32  	%r301, %r292, %r299;
	xor.b32  	%r302, %r301, %r27;
	xor.b32  	%r303, %r290, %r297;
	xor.b32  	%r304, %r303, %r28;
	mul.hi.u32 	%r305, %r263, %r302;
	mul.lo.s32 	%r306, %r302, -766435501;
	mul.hi.u32 	%r307, %r266, %r304;
	mul.lo.s32 	%r308, %r304, -845247145;
	xor.b32  	%r309, %r300, %r307;
	xor.b32  	%r310, %r309, %r29;
	xor.b32  	%r311, %r298, %r305;
	xor.b32  	%r312, %r311, %r30;
	mul.hi.u32 	%r313, %r263, %r310;
	mul.lo.s32 	%r314, %r310, -766435501;
	mul.hi.u32 	%r315, %r266, %r312;
	mul.lo.s32 	%r316, %r312, -845247145;
	xor.b32  	%r317, %r308, %r315;
	xor.b32  	%r318, %r317, %r31;
	xor.b32  	%r319, %r306, %r313;
	xor.b32  	%r320, %r319, %r32;
	mul.hi.u32 	%r321, %r263, %r318;
	mul.lo.s32 	%r322, %r318, -766435501;
	mul.hi.u32 	%r323, %r266, %r320;
	mul.lo.s32 	%r324, %r320, -845247145;
	xor.b32  	%r325, %r316, %r323;
	xor.b32  	%r326, %r325, %r33;
	xor.b32  	%r327, %r314, %r321;
	xor.b32  	%r328, %r327, %r34;
	mul.hi.u32 	%r329, %r263, %r326;
	mul.lo.s32 	%r330, %r326, -766435501;
	mul.hi.u32 	%r331, %r266, %r328;
	mul.lo.s32 	%r332, %r328, -845247145;
	xor.b32  	%r333, %r324, %r331;
	xor.b32  	%r334, %r333, %r35;
	xor.b32  	%r335, %r322, %r329;
	xor.b32  	%r336, %r335, %r36;
	mul.hi.u32 	%r337, %r263, %r334;
	mul.lo.s32 	%r55, %r334, -766435501;
	mul.hi.u32 	%r338, %r266, %r336;
	mul.lo.s32 	%r56, %r336, -845247145;
	xor.b32  	%r339, %r332, %r338;
	xor.b32  	%r57, %r339, %r38;
	xor.b32  	%r340, %r330, %r337;
	xor.b32  	%r58, %r340, %r39;
	@%p4 bra 	$L__BB1_15;
	setp.eq.s32 	%p11, %r12, 3;
	mov.u32 	%r530, %r54;
	mov.u32 	%r531, %r57;
	@%p11 bra 	$L__BB1_16;
	setp.ne.s32 	%p12, %r12, 2;
	mov.u32 	%r530, %r41;
	mov.u32 	%r531, %r40;
	@%p12 bra 	$L__BB1_16;
	mov.u32 	%r530, %r42;
	mov.u32 	%r531, %r54;
	bra.uni 	$L__BB1_16;
$L__BB1_15:
	mov.u32 	%r530, %r40;
	mov.u32 	%r531, %r42;
$L__BB1_16:
	ld.param.f32 	%f272, [_Z10our_kernelP24curandStatePhilox4_32_10iiffPfS1_S1_ii_param_3];
	cvt.rn.f32.u32 	%f76, %r530;
	fma.rn.f32 	%f5, %f76, 0f2F800000, 0f2F000000;
	cvt.rn.f32.u32 	%f77, %r531;
	fma.rn.f32 	%f6, %f77, 0f2F800000, 0f2F000000;
	st.global.v4.u32 	[%rd3], {%r47, %r527, %r528, %r529};
	st.global.v4.u32 	[%rd3+16], {%r57, %r56, %r58, %r55};
	abs.f32 	%f78, %f1;
	cvt.rn.f32.s32 	%f79, %r174;
	mul.f32 	%f80, %f78, %f79;
	cvt.rzi.s32.f32 	%r341, %f80;
	rem.s32 	%r61, %r341, %r174;
	bar.sync 	0;
	bar.sync 	0;
	setp.ge.s32 	%p13, %r1, %r174;
	abs.f32 	%f81, %f2;
	setp.geu.f32 	%p14, %f81, %f272;
	or.pred  	%p15, %p13, %p14;
	@%p15 bra 	$L__BB1_88;
	mul.lo.s32 	%r342, %r1, %r175;
	mul.wide.s32 	%rd71, %r342, 4;
	add.s64 	%rd4, %rd1, %rd71;
	ld.global.f32 	%f7, [%rd4];
	mul.f32 	%f8, %f7, 0f40A00000;
	mul.f32 	%f83, %f8, 0f3F22F983;
	cvt.rni.s32.f32 	%r535, %f83;
	cvt.rn.f32.s32 	%f84, %r535;
	fma.rn.f32 	%f85, %f84, 0fBFC90FDA, %f8;
	fma.rn.f32 	%f86, %f84, 0fB3A22168, %f85;
	fma.rn.f32 	%f273, %f84, 0fA7C234C5, %f86;
	abs.f32 	%f10, %f8;
	setp.ltu.f32 	%p16, %f10, 0f47CE4780;
	@%p16 bra 	$L__BB1_25;
	setp.neu.f32 	%p17, %f10, 0f7F800000;
	@%p17 bra 	$L__BB1_20;
	mov.f32 	%f89, 0f00000000;
	mul.rn.f32 	%f273, %f8, %f89;
	mov.b32 	%r535, 0;
	bra.uni 	$L__BB1_25;
$L__BB1_20:
	mov.b32 	%r63, %f8;
	shl.b32 	%r344, %r63, 8;
	or.b32  	%r64, %r344, -2147483648;
	mov.b64 	%rd148, 0;
	mov.b32 	%r532, 0;
	mov.u64 	%rd146, __cudart_i2opi_f;
	mov.u64 	%rd147, %rd2;
$L__BB1_21:
	.pragma "nounroll";
	ld.global.nc.u32 	%r345, [%rd146];
	mad.wide.u32 	%rd74, %r345, %r64, %rd148;
	shr.u64 	%rd148, %rd74, 32;
	st.local.u32 	[%rd147], %rd74;
	add.s32 	%r532, %r532, 1;
	add.s64 	%rd147, %rd147, 4;
	add.s64 	%rd146, %rd146, 4;
	setp.ne.s32 	%p18, %r532, 6;
	@%p18 bra 	$L__BB1_21;
	shr.u32 	%r346, %r63, 23;
	st.local.u32 	[%rd2+24], %rd148;
	and.b32  	%r67, %r346, 31;
	and.b32  	%r347, %r346, 224;
	add.s32 	%r348, %r347, -128;
	shr.u32 	%r349, %r348, 5;
	mul.wide.u32 	%rd75, %r349, 4;
	sub.s64 	%rd11, %rd2, %rd75;
	ld.local.u32 	%r533, [%rd11+24];
	ld.local.u32 	%r534, [%rd11+20];
	setp.eq.s32 	%p19, %r67, 0;
	@%p19 bra 	$L__BB1_24;
	shf.l.wrap.b32 	%r533, %r534, %r533, %r67;
	ld.local.u32 	%r350, [%rd11+16];
	shf.l.wrap.b32 	%r534, %r350, %r534, %r67;
$L__BB1_24:
	shr.u32 	%r351, %r533, 30;
	shf.l.wrap.b32 	%r352, %r534, %r533, 2;
	shl.b32 	%r353, %r534, 2;
	shr.u32 	%r354, %r352, 31;
	add.s32 	%r355, %r354, %r351;
	neg.s32 	%r356, %r355;
	setp.lt.s32 	%p20, %r63, 0;
	selp.b32 	%r535, %r356, %r355, %p20;
	xor.b32  	%r357, %r352, %r63;
	shr.s32 	%r358, %r352, 31;
	xor.b32  	%r359, %r358, %r352;
	xor.b32  	%r360, %r358, %r353;
	cvt.u64.u32 	%rd76, %r359;
	shl.b64 	%rd77, %rd76, 32;
	cvt.u64.u32 	%rd78, %r360;
	or.b64  	%rd79, %rd77, %rd78;
	cvt.rn.f64.s64 	%fd1, %rd79;
	mul.f64 	%fd2, %fd1, 0d3BF921FB54442D19;
	cvt.rn.f32.f64 	%f87, %fd2;
	neg.f32 	%f88, %f87;
	setp.lt.s32 	%p21, %r357, 0;
	selp.f32 	%f273, %f88, %f87, %p21;
$L__BB1_25:
	mul.rn.f32 	%f90, %f273, %f273;
	and.b32  	%r362, %r535, 1;
	setp.eq.b32 	%p22, %r362, 1;
	selp.f32 	%f91, 0f3F800000, %f273, %p22;
	fma.rn.f32 	%f92, %f90, %f91, 0f00000000;
	fma.rn.f32 	%f93, %f90, 0f37CBAC00, 0fBAB607ED;
	selp.f32 	%f94, %f93, 0fB94D4153, %p22;
	selp.f32 	%f95, 0f3D2AAABB, 0f3C0885E4, %p22;
	fma.rn.f32 	%f96, %f94, %f90, %f95;
	selp.f32 	%f97, 0fBEFFFFFF, 0fBE2AAAA8, %p22;
	fma.rn.f32 	%f98, %f96, %f90, %f97;
	fma.rn.f32 	%f99, %f98, %f92, %f91;
	and.b32  	%r363, %r535, 2;
	setp.eq.s32 	%p23, %r363, 0;
	mov.f32 	%f100, 0f00000000;
	sub.f32 	%f101, %f100, %f99;
	selp.f32 	%f102, %f99, %f101, %p23;
	fma.rn.f32 	%f14, %f102, 0f41200000, %f7;
	mul.f32 	%f15, %f7, 0f40800000;
	mul.f32 	%f103, %f15, 0f3F22F983;
	cvt.rni.s32.f32 	%r539, %f103;
	cvt.rn.f32.s32 	%f104, %r539;
	fma.rn.f32 	%f105, %f104, 0fBFC90FDA, %f15;
	fma.rn.f32 	%f106, %f104, 0fB3A22168, %f105;
	fma.rn.f32 	%f274, %f104, 0fA7C234C5, %f106;
	abs.f32 	%f17, %f15;
	setp.ltu.f32 	%p24, %f17, 0f47CE4780;
	@%p24 bra 	$L__BB1_33;
	setp.neu.f32 	%p25, %f17, 0f7F800000;
	@%p25 bra 	$L__BB1_28;
	mov.f32 	%f109, 0f00000000;
	mul.rn.f32 	%f274, %f15, %f109;
	mov.b32 	%r539, 0;
	bra.uni 	$L__BB1_33;
$L__BB1_28:
	mov.b32 	%r77, %f15;
	shl.b32 	%r365, %r77, 8;
	or.b32  	%r78, %r365, -2147483648;
	mov.b64 	%rd151, 0;
	mov.b32 	%r536, 0;
	mov.u64 	%rd149, __cudart_i2opi_f;
	mov.u64 	%rd150, %rd2;
$L__BB1_29:
	.pragma "nounroll";
	ld.global.nc.u32 	%r366, [%rd149];
	mad.wide.u32 	%rd82, %r366, %r78, %rd151;
	shr.u64 	%rd151, %rd82, 32;
	st.local.u32 	[%rd150], %rd82;
	add.s32 	%r536, %r536, 1;
	add.s64 	%rd150, %rd150, 4;
	add.s64 	%rd149, %rd149, 4;
	setp.ne.s32 	%p26, %r536, 6;
	@%p26 bra 	$L__BB1_29;
	shr.u32 	%r367, %r77, 23;
	st.local.u32 	[%rd2+24], %rd151;
	and.b32  	%r81, %r367, 31;
	and.b32  	%r368, %r367, 224;
	add.s32 	%r369, %r368, -128;
	shr.u32 	%r370, %r369, 5;
	mul.wide.u32 	%rd83, %r370, 4;
	sub.s64 	%rd18, %rd2, %rd83;
	ld.local.u32 	%r537, [%rd18+24];
	ld.local.u32 	%r538, [%rd18+20];
	setp.eq.s32 	%p27, %r81, 0;
	@%p27 bra 	$L__BB1_32;
	shf.l.wrap.b32 	%r537, %r538, %r537, %r81;
	ld.local.u32 	%r371, [%rd18+16];
	shf.l.wrap.b32 	%r538, %r371, %r538, %r81;
$L__BB1_32:
	shr.u32 	%r372, %r537, 30;
	shf.l.wrap.b32 	%r373, %r538, %r537, 2;
	shl.b32 	%r374, %r538, 2;
	shr.u32 	%r375, %r373, 31;
	add.s32 	%r376, %r375, %r372;
	neg.s32 	%r377, %r376;
	setp.lt.s32 	%p28, %r77, 0;
	selp.b32 	%r539, %r377, %r376, %p28;
	xor.b32  	%r378, %r373, %r77;
	shr.s32 	%r379, %r373, 31;
	xor.b32  	%r380, %r379, %r373;
	xor.b32  	%r381, %r379, %r374;
	cvt.u64.u32 	%rd84, %r380;
	shl.b64 	%rd85, %rd84, 32;
	cvt.u64.u32 	%rd86, %r381;
	or.b64  	%rd87, %rd85, %rd86;
	cvt.rn.f64.s64 	%fd3, %rd87;
	mul.f64 	%fd4, %fd3, 0d3BF921FB54442D19;
	cvt.rn.f32.f64 	%f107, %fd4;
	neg.f32 	%f108, %f107;
	setp.lt.s32 	%p29, %r378, 0;
	selp.f32 	%f274, %f108, %f107, %p29;
$L__BB1_33:
	add.s32 	%r383, %r539, 1;
	mul.rn.f32 	%f110, %f274, %f274;
	and.b32  	%r384, %r539, 1;
	setp.eq.b32 	%p30, %r384, 1;
	selp.f32 	%f111, %f274, 0f3F800000, %p30;
	fma.rn.f32 	%f112, %f110, %f111, 0f00000000;
	fma.rn.f32 	%f113, %f110, 0f37CBAC00, 0fBAB607ED;
	selp.f32 	%f114, 0fB94D4153, %f113, %p30;
	selp.f32 	%f115, 0f3C0885E4, 0f3D2AAABB, %p30;
	fma.rn.f32 	%f116, %f114, %f110, %f115;
	selp.f32 	%f117, 0fBE2AAAA8, 0fBEFFFFFF, %p30;
	fma.rn.f32 	%f118, %f116, %f110, %f117;
	fma.rn.f32 	%f119, %f118, %f112, %f111;
	and.b32  	%r385, %r383, 2;
	setp.eq.s32 	%p31, %r385, 0;
	mov.f32 	%f120, 0f00000000;
	sub.f32 	%f121, %f120, %f119;
	selp.f32 	%f122, %f119, %f121, %p31;
	fma.rn.f32 	%f123, %f122, 0f40E00000, %f14;
	ld.global.f32 	%f124, [%rd4+4];
	add.f32 	%f125, %f124, %f123;
	ld.global.f32 	%f126, [%rd4+8];
	add.f32 	%f21, %f126, %f125;
	mul.lo.s32 	%r386, %r61, %r175;
	mul.wide.s32 	%rd88, %r386, 4;
	add.s64 	%rd19, %rd1, %rd88;
	ld.global.f32 	%f22, [%rd19];
	mul.f32 	%f23, %f22, 0f40A00000;
	mul.f32 	%f127, %f23, 0f3F22F983;
	cvt.rni.s32.f32 	%r543, %f127;
	cvt.rn.f32.s32 	%f128, %r543;
	fma.rn.f32 	%f129, %f128, 0fBFC90FDA, %f23;
	fma.rn.f32 	%f130, %f128, 0fB3A22168, %f129;
	fma.rn.f32 	%f275, %f128, 0fA7C234C5, %f130;
	abs.f32 	%f25, %f23;
	setp.ltu.f32 	%p32, %f25, 0f47CE4780;
	@%p32 bra 	$L__BB1_41;
	setp.neu.f32 	%p33, %f25, 0f7F800000;
	@%p33 bra 	$L__BB1_36;
	mov.f32 	%f133, 0f00000000;
	mul.rn.f32 	%f275, %f23, %f133;
	mov.b32 	%r543, 0;
	bra.uni 	$L__BB1_41;
$L__BB1_36:
	mov.b32 	%r91, %f23;
	shl.b32 	%r388, %r91, 8;
	or.b32  	%r92, %r388, -2147483648;
	mov.b64 	%rd154, 0;
	mov.b32 	%r540, 0;
	mov.u64 	%rd152, __cudart_i2opi_f;
	mov.u64 	%rd153, %rd2;
$L__BB1_37:
	.pragma "nounroll";
	ld.global.nc.u32 	%r389, [%rd152];
	mad.wide.u32 	%rd91, %r389, %r92, %rd154;
	shr.u64 	%rd154, %rd91, 32;
	st.local.u32 	[%rd153], %rd91;
	add.s32 	%r540, %r540, 1;
	add.s64 	%rd153, %rd153, 4;
	add.s64 	%rd152, %rd152, 4;
	setp.ne.s32 	%p34, %r540, 6;
	@%p34 bra 	$L__BB1_37;
	shr.u32 	%r390, %r91, 23;
	st.local.u32 	[%rd2+24], %rd154;
	and.b32  	%r95, %r390, 31;
	and.b32  	%r391, %r390, 224;
	add.s32 	%r392, %r391, -128;
	shr.u32 	%r393, %r392, 5;
	mul.wide.u32 	%rd92, %r393, 4;
	sub.s64 	%rd26, %rd2, %rd92;
	ld.local.u32 	%r541, [%rd26+24];
	ld.local.u32 	%r542, [%rd26+20];
	setp.eq.s32 	%p35, %r95, 0;
	@%p35 bra 	$L__BB1_40;
	shf.l.wrap.b32 	%r541, %r542, %r541, %r95;
	ld.local.u32 	%r394, [%rd26+16];
	shf.l.wrap.b32 	%r542, %r394, %r542, %r95;
$L__BB1_40:
	shr.u32 	%r395, %r541, 30;
	shf.l.wrap.b32 	%r396, %r542, %r541, 2;
	shl.b32 	%r397, %r542, 2;
	shr.u32 	%r398, %r396, 31;
	add.s32 	%r399, %r398, %r395;
	neg.s32 	%r400, %r399;
	setp.lt.s32 	%p36, %r91, 0;
	selp.b32 	%r543, %r400, %r399, %p36;
	xor.b32  	%r401, %r396, %r91;
	shr.s32 	%r402, %r396, 31;
	xor.b32  	%r403, %r402, %r396;
	xor.b32  	%r404, %r402, %r397;
	cvt.u64.u32 	%rd93, %r403;
	shl.b64 	%rd94, %rd93, 32;
	cvt.u64.u32 	%rd95, %r404;
	or.b64  	%rd96, %rd94, %rd95;
	cvt.rn.f64.s64 	%fd5, %rd96;
	mul.f64 	%fd6, %fd5, 0d3BF921FB54442D19;
	cvt.rn.f32.f64 	%f131, %fd6;
	neg.f32 	%f132, %f131;
	setp.lt.s32 	%p37, %r401, 0;
	selp.f32 	%f275, %f132, %f131, %p37;
$L__BB1_41:
	mul.rn.f32 	%f134, %f275, %f275;
	and.b32  	%r406, %r543, 1;
	setp.eq.b32 	%p38, %r406, 1;
	selp.f32 	%f135, 0f3F800000, %f275, %p38;
	fma.rn.f32 	%f136, %f134, %f135, 0f00000000;
	fma.rn.f32 	%f137, %f134, 0f37CBAC00, 0fBAB607ED;
	selp.f32 	%f138, %f137, 0fB94D4153, %p38;
	selp.f32 	%f139, 0f3D2AAABB, 0f3C0885E4, %p38;
	fma.rn.f32 	%f140, %f138, %f134, %f139;
	selp.f32 	%f141, 0fBEFFFFFF, 0fBE2AAAA8, %p38;
	fma.rn.f32 	%f142, %f140, %f134, %f141;
	fma.rn.f32 	%f143, %f142, %f136, %f135;
	and.b32  	%r407, %r543, 2;
	setp.eq.s32 	%p39, %r407, 0;
	mov.f32 	%f144, 0f00000000;
	sub.f32 	%f145, %f144, %f143;
	selp.f32 	%f146, %f143, %f145, %p39;
	fma.rn.f32 	%f29, %f146, 0f41200000, %f22;
	mul.f32 	%f30, %f22, 0f40800000;
	mul.f32 	%f147, %f30, 0f3F22F983;
	cvt.rni.s32.f32 	%r547, %f147;
	cvt.rn.f32.s32 	%f148, %r547;
	fma.rn.f32 	%f149, %f148, 0fBFC90FDA, %f30;
	fma.rn.f32 	%f150, %f148, 0fB3A22168, %f149;
	fma.rn.f32 	%f276, %f148, 0fA7C234C5, %f150;
	abs.f32 	%f32, %f30;
	setp.ltu.f32 	%p40, %f32, 0f47CE4780;
	@%p40 bra 	$L__BB1_49;
	setp.neu.f32 	%p41, %f32, 0f7F800000;
	@%p41 bra 	$L__BB1_44;
	mov.f32 	%f153, 0f00000000;
	mul.rn.f32 	%f276, %f30, %f153;
	mov.b32 	%r547, 0;
	bra.uni 	$L__BB1_49;
$L__BB1_44:
	mov.b32 	%r105, %f30;
	shl.b32 	%r409, %r105, 8;
	or.b32  	%r106, %r409, -2147483648;
	mov.b64 	%rd157, 0;
	mov.b32 	%r544, 0;
	mov.u64 	%rd155, __cudart_i2opi_f;
	mov.u64 	%rd156, %rd2;
$L__BB1_45:
	.pragma "nounroll";
	ld.global.nc.u32 	%r410, [%rd155];
	mad.wide.u32 	%rd99, %r410, %r106, %rd157;
	shr.u64 	%rd157, %rd99, 32;
	st.local.u32 	[%rd156], %rd99;
	add.s32 	%r544, %r544, 1;
	add.s64 	%rd156, %rd156, 4;
	add.s64 	%rd155, %rd155, 4;
	setp.ne.s32 	%p42, %r544, 6;
	@%p42 bra 	$L__BB1_45;
	shr.u32 	%r411, %r105, 23;
	st.local.u32 	[%rd2+24], %rd157;
	and.b32  	%r109, %r411, 31;
	and.b32  	%r412, %r411, 224;
	add.s32 	%r413, %r412, -128;
	shr.u32 	%r414, %r413, 5;
	mul.wide.u32 	%rd100, %r414, 4;
	sub.s64 	%rd33, %rd2, %rd100;
	ld.local.u32 	%r545, [%rd33+24];
	ld.local.u32 	%r546, [%rd33+20];
	setp.eq.s32 	%p43, %r109, 0;
	@%p43 bra 	$L__BB1_48;
	shf.l.wrap.b32 	%r545, %r546, %r545, %r109;
	ld.local.u32 	%r415, [%rd33+16];
	shf.l.wrap.b32 	%r546, %r415, %r546, %r109;
$L__BB1_48:
	shr.u32 	%r416, %r545, 30;
	shf.l.wrap.b32 	%r417, %r546, %r545, 2;
	shl.b32 	%r418, %r546, 2;
	shr.u32 	%r419, %r417, 31;
	add.s32 	%r420, %r419, %r416;
	neg.s32 	%r421, %r420;
	setp.lt.s32 	%p44, %r105, 0;
	selp.b32 	%r547, %r421, %r420, %p44;
	xor.b32  	%r422, %r417, %r105;
	shr.s32 	%r423, %r417, 31;
	xor.b32  	%r424, %r423, %r417;
	xor.b32  	%r425, %r423, %r418;
	cvt.u64.u32 	%rd101, %r424;
	shl.b64 	%rd102, %rd101, 32;
	cvt.u64.u32 	%rd103, %r425;
	or.b64  	%rd104, %rd102, %rd103;
	cvt.rn.f64.s64 	%fd7, %rd104;
	mul.f64 	%fd8, %fd7, 0d3BF921FB54442D19;
	cvt.rn.f32.f64 	%f151, %fd8;
	neg.f32 	%f152, %f151;
	setp.lt.s32 	%p45, %r422, 0;
	selp.f32 	%f276, %f152, %f151, %p45;
$L__BB1_49:
	add.s32 	%r427, %r547, 1;
	mul.rn.f32 	%f154, %f276, %f276;
	and.b32  	%r428, %r547, 1;
	setp.eq.b32 	%p46, %r428, 1;
	selp.f32 	%f155, %f276, 0f3F800000, %p46;
	fma.rn.f32 	%f156, %f154, %f155, 0f00000000;
	fma.rn.f32 	%f157, %f154, 0f37CBAC00, 0fBAB607ED;
	selp.f32 	%f158, 0fB94D4153, %f157, %p46;
	selp.f32 	%f159, 0f3C0885E4, 0f3D2AAABB, %p46;
	fma.rn.f32 	%f160, %f158, %f154, %f159;
	selp.f32 	%f161, 0fBE2AAAA8, 0fBEFFFFFF, %p46;
	fma.rn.f32 	%f162, %f160, %f154, %f161;
	fma.rn.f32 	%f163, %f162, %f156, %f155;
	and.b32  	%r429, %r427, 2;
	setp.eq.s32 	%p47, %r429, 0;
	mov.f32 	%f164, 0f00000000;
	sub.f32 	%f165, %f164, %f163;
	selp.f32 	%f166, %f163, %f165, %p47;
	fma.rn.f32 	%f167, %f166, 0f40E00000, %f29;
	ld.global.f32 	%f168, [%rd19+4];
	add.f32 	%f169, %f168, %f167;
	ld.global.f32 	%f170, [%rd19+8];
	add.f32 	%f36, %f170, %f169;
	abs.f32 	%f171, %f3;
	cvt.rn.f32.s32 	%f37, %r175;
	mul.f32 	%f172, %f171, %f37;
	cvt.rzi.s32.f32 	%r430, %f172;
	rem.s32 	%r431, %r430, %r175;
	mul.wide.s32 	%rd105, %r431, 4;
	add.s64 	%rd34, %rd4, %rd105;
	ld.global.f32 	%f38, [%rd34];
	add.s64 	%rd35, %rd19, %rd105;
	ld.global.f32 	%f39, [%rd35];
	cvt.f64.f32 	%fd9, %f38;
	cvt.f64.f32 	%fd10, %f39;
	mul.f64 	%fd11, %fd10, 0d3FD3333333333333;
	fma.rn.f64 	%fd12, %fd9, 0d3FE6666666666666, %fd11;
	cvt.rn.f32.f64 	%f173, %fd12;
	st.global.f32 	[%rd34], %f173;
	cvt.f64.f32 	%fd13, %f173;
	mul.f64 	%fd14, %fd13, 0d3FD3333333333333;
	ld.global.f32 	%f174, [%rd35];
	cvt.f64.f32 	%fd15, %f174;
	fma.rn.f64 	%fd16, %fd15, 0d3FE6666666666666, %fd14;
	cvt.rn.f32.f64 	%f175, %fd16;
	st.global.f32 	[%rd35], %f175;
	ld.global.f32 	%f40, [%rd4];
	mul.f32 	%f41, %f40, 0f40A00000;
	mul.f32 	%f176, %f41, 0f3F22F983;
	cvt.rni.s32.f32 	%r551, %f176;
	cvt.rn.f32.s32 	%f177, %r551;
	fma.rn.f32 	%f178, %f177, 0fBFC90FDA, %f41;
	fma.rn.f32 	%f179, %f177, 0fB3A22168, %f178;
	fma.rn.f32 	%f277, %f177, 0fA7C234C5, %f179;
	abs.f32 	%f43, %f41;
	setp.ltu.f32 	%p48, %f43, 0f47CE4780;
	@%p48 bra 	$L__BB1_57;
	setp.neu.f32 	%p49, %f43, 0f7F800000;
	@%p49 bra 	$L__BB1_52;
	mov.f32 	%f182, 0f00000000;
	mul.rn.f32 	%f277, %f41, %f182;
	mov.b32 	%r551, 0;
	bra.uni 	$L__BB1_57;
$L__BB1_52:
	mov.b32 	%r119, %f41;
	shl.b32 	%r433, %r119, 8;
	or.b32  	%r120, %r433, -2147483648;
	mov.b64 	%rd160, 0;
	mov.b32 	%r548, 0;
	mov.u64 	%rd158, __cudart_i2opi_f;
	mov.u64 	%rd159, %rd2;
$L__BB1_53:
	.pragma "nounroll";
	ld.global.nc.u32 	%r434, [%rd158];
	mad.wide.u32 	%rd108, %r434, %r120, %rd160;
	shr.u64 	%rd160, %rd108, 32;
	st.local.u32 	[%rd159], %rd108;
	add.s32 	%r548, %r548, 1;
	add.s64 	%rd159, %rd159, 4;
	add.s64 	%rd158, %rd158, 4;
	setp.ne.s32 	%p50, %r548, 6;
	@%p50 bra 	$L__BB1_53;
	shr.u32 	%r435, %r119, 23;
	st.local.u32 	[%rd2+24], %rd160;
	and.b32  	%r123, %r435, 31;
	and.b32  	%r436, %r435, 224;
	add.s32 	%r437, %r436, -128;
	shr.u32 	%r438, %r437, 5;
	mul.wide.u32 	%rd109, %r438, 4;
	sub.s64 	%rd42, %rd2, %rd109;
	ld.local.u32 	%r549, [%rd42+24];
	ld.local.u32 	%r550, [%rd42+20];
	setp.eq.s32 	%p51, %r123, 0;
	@%p51 bra 	$L__BB1_56;
	shf.l.wrap.b32 	%r549, %r550, %r549, %r123;
	ld.local.u32 	%r439, [%rd42+16];
	shf.l.wrap.b32 	%r550, %r439, %r550, %r123;
$L__BB1_56:
	shr.u32 	%r440, %r549, 30;
	shf.l.wrap.b32 	%r441, %r550, %r549, 2;
	shl.b32 	%r442, %r550, 2;
	shr.u32 	%r443, %r441, 31;
	add.s32 	%r444, %r443, %r440;
	neg.s32 	%r445, %r444;
	setp.lt.s32 	%p52, %r119, 0;
	selp.b32 	%r551, %r445, %r444, %p52;
	xor.b32  	%r446, %r441, %r119;
	shr.s32 	%r447, %r441, 31;
	xor.b32  	%r448, %r447, %r441;
	xor.b32  	%r449, %r447, %r442;
	cvt.u64.u32 	%rd110, %r448;
	shl.b64 	%rd111, %rd110, 32;
	cvt.u64.u32 	%rd112, %r449;
	or.b64  	%rd113, %rd111, %rd112;
	cvt.rn.f64.s64 	%fd17, %rd113;
	mul.f64 	%fd18, %fd17, 0d3BF921FB54442D19;
	cvt.rn.f32.f64 	%f180, %fd18;
	neg.f32 	%f181, %f180;
	setp.lt.s32 	%p53, %r446, 0;
	selp.f32 	%f277, %f181, %f180, %p53;
$L__BB1_57:
	mul.rn.f32 	%f183, %f277, %f277;
	and.b32  	%r451, %r551, 1;
	setp.eq.b32 	%p54, %r451, 1;
	selp.f32 	%f184, 0f3F800000, %f277, %p54;
	fma.rn.f32 	%f185, %f183, %f184, 0f00000000;
	fma.rn.f32 	%f186, %f183, 0f37CBAC00, 0fBAB607ED;
	selp.f32 	%f187, %f186, 0fB94D4153, %p54;
	selp.f32 	%f188, 0f3D2AAABB, 0f3C0885E4, %p54;
	fma.rn.f32 	%f189, %f187, %f183, %f188;
	selp.f32 	%f190, 0fBEFFFFFF, 0fBE2AAAA8, %p54;
	fma.rn.f32 	%f191, %f189, %f183, %f190;
	fma.rn.f32 	%f192, %f191, %f185, %f184;
	and.b32  	%r452, %r551, 2;
	setp.eq.s32 	%p55, %r452, 0;
	mov.f32 	%f193, 0f00000000;
	sub.f32 	%f194, %f193, %f192;
	selp.f32 	%f195, %f192, %f194, %p55;
	fma.rn.f32 	%f47, %f195, 0f41200000, %f40;
	mul.f32 	%f48, %f40, 0f40800000;
	mul.f32 	%f196, %f48, 0f3F22F983;
	cvt.rni.s32.f32 	%r555, %f196;
	cvt.rn.f32.s32 	%f197, %r555;
	fma.rn.f32 	%f198, %f197, 0fBFC90FDA, %f48;
	fma.rn.f32 	%f199, %f197, 0fB3A22168, %f198;
	fma.rn.f32 	%f278, %f197, 0fA7C234C5, %f199;
	abs.f32 	%f50, %f48;
	setp.ltu.f32 	%p56, %f50, 0f47CE4780;
	@%p56 bra 	$L__BB1_65;
	setp.neu.f32 	%p57, %f50, 0f7F800000;
	@%p57 bra 	$L__BB1_60;
	mov.f32 	%f202, 0f00000000;
	mul.rn.f32 	%f278, %f48, %f202;
	mov.b32 	%r555, 0;
	bra.uni 	$L__BB1_65;
$L__BB1_60:
	mov.b32 	%r133, %f48;
	shl.b32 	%r454, %r133, 8;
	or.b32  	%r134, %r454, -2147483648;
	mov.b64 	%rd163, 0;
	mov.b32 	%r552, 0;
	mov.u64 	%rd161, __cudart_i2opi_f;
	mov.u64 	%rd162, %rd2;
$L__BB1_61:
	.pragma "nounroll";
	ld.global.nc.u32 	%r455, [%rd161];
	mad.wide.u32 	%rd116, %r455, %r134, %rd163;
	shr.u64 	%rd163, %rd116, 32;
	st.local.u32 	[%rd162], %rd116;
	add.s32 	%r552, %r552, 1;
	add.s64 	%rd162, %rd162, 4;
	add.s64 	%rd161, %rd161, 4;
	setp.ne.s32 	%p58, %r552, 6;
	@%p58 bra 	$L__BB1_61;
	shr.u32 	%r456, %r133, 23;
	st.local.u32 	[%rd2+24], %rd163;
	and.b32  	%r137, %r456, 31;
	and.b32  	%r457, %r456, 224;
	add.s32 	%r458, %r457, -128;
	shr.u32 	%r459, %r458, 5;
	mul.wide.u32 	%rd117, %r459, 4;
	sub.s64 	%rd49, %rd2, %rd117;
	ld.local.u32 	%r553, [%rd49+24];
	ld.local.u32 	%r554, [%rd49+20];
	setp.eq.s32 	%p59, %r137, 0;
	@%p59 bra 	$L__BB1_64;
	shf.l.wrap.b32 	%r553, %r554, %r553, %r137;
	ld.local.u32 	%r460, [%rd49+16];
	shf.l.wrap.b32 	%r554, %r460, %r554, %r137;
$L__BB1_64:
	shr.u32 	%r461, %r553, 30;
	shf.l.wrap.b32 	%r462, %r554, %r553, 2;
	shl.b32 	%r463, %r554, 2;
	shr.u32 	%r464, %r462, 31;
	add.s32 	%r465, %r464, %r461;
	neg.s32 	%r466, %r465;
	setp.lt.s32 	%p60, %r133, 0;
	selp.b32 	%r555, %r466, %r465, %p60;
	xor.b32  	%r467, %r462, %r133;
	shr.s32 	%r468, %r462, 31;
	xor.b32  	%r469, %r468, %r462;
	xor.b32  	%r470, %r468, %r463;
	cvt.u64.u32 	%rd118, %r469;
	shl.b64 	%rd119, %rd118, 32;
	cvt.u64.u32 	%rd120, %r470;
	or.b64  	%rd121, %rd119, %rd120;
	cvt.rn.f64.s64 	%fd19, %rd121;
	mul.f64 	%fd20, %fd19, 0d3BF921FB54442D19;
	cvt.rn.f32.f64 	%f200, %fd20;
	neg.f32 	%f201, %f200;
	setp.lt.s32 	%p61, %r467, 0;
	selp.f32 	%f278, %f201, %f200, %p61;
$L__BB1_65:
	add.s32 	%r472, %r555, 1;
	mul.rn.f32 	%f203, %f278, %f278;
	and.b32  	%r473, %r555, 1;
	setp.eq.b32 	%p62, %r473, 1;
	selp.f32 	%f204, %f278, 0f3F800000, %p62;
	fma.rn.f32 	%f205, %f203, %f204, 0f00000000;
	fma.rn.f32 	%f206, %f203, 0f37CBAC00, 0fBAB607ED;
	selp.f32 	%f207, 0fB94D4153, %f206, %p62;
	selp.f32 	%f208, 0f3C0885E4, 0f3D2AAABB, %p62;
	fma.rn.f32 	%f209, %f207, %f203, %f208;
	selp.f32 	%f210, 0fBE2AAAA8, 0fBEFFFFFF, %p62;
	fma.rn.f32 	%f211, %f209, %f203, %f210;
	fma.rn.f32 	%f212, %f211, %f205, %f204;
	and.b32  	%r474, %r472, 2;
	setp.eq.s32 	%p63, %r474, 0;
	mov.f32 	%f213, 0f00000000;
	sub.f32 	%f214, %f213, %f212;
	selp.f32 	%f215, %f212, %f214, %p63;
	fma.rn.f32 	%f216, %f215, 0f40E00000, %f47;
	ld.global.f32 	%f217, [%rd4+4];
	add.f32 	%f218, %f217, %f216;
	ld.global.f32 	%f219, [%rd4+8];
	add.f32 	%f54, %f219, %f218;
	ld.global.f32 	%f55, [%rd19];
	mul.f32 	%f56, %f55, 0f40A00000;
	mul.f32 	%f220, %f56, 0f3F22F983;
	cvt.rni.s32.f32 	%r559, %f220;
	cvt.rn.f32.s32 	%f221, %r559;
	fma.rn.f32 	%f222, %f221, 0fBFC90FDA, %f56;
	fma.rn.f32 	%f223, %f221, 0fB3A22168, %f222;
	fma.rn.f32 	%f279, %f221, 0fA7C234C5, %f223;
	abs.f32 	%f58, %f56;
	setp.ltu.f32 	%p64, %f58, 0f47CE4780;
	@%p64 bra 	$L__BB1_73;
	setp.neu.f32 	%p65, %f58, 0f7F800000;
	@%p65 bra 	$L__BB1_68;
	mov.f32 	%f226, 0f00000000;
	mul.rn.f32 	%f279, %f56, %f226;
	mov.b32 	%r559, 0;
	bra.uni 	$L__BB1_73;
$L__BB1_68:
	mov.b32 	%r147, %f56;
	shl.b32 	%r476, %r147, 8;
	or.b32  	%r148, %r476, -2147483648;
	mov.b64 	%rd166, 0;
	mov.b32 	%r556, 0;
	mov.u64 	%rd164, __cudart_i2opi_f;
	mov.u64 	%rd165, %rd2;
$L__BB1_69:
	.pragma "nounroll";
	ld.global.nc.u32 	%r477, [%rd164];
	mad.wide.u32 	%rd124, %r477, %r148, %rd166;
	shr.u64 	%rd166, %rd124, 32;
	st.local.u32 	[%rd165], %rd124;
	add.s32 	%r556, %r556, 1;
	add.s64 	%rd165, %rd165, 4;
	add.s64 	%rd164, %rd164, 4;
	setp.ne.s32 	%p66, %r556, 6;
	@%p66 bra 	$L__BB1_69;
	shr.u32 	%r478, %r147, 23;
	st.local.u32 	[%rd2+24], %rd166;
	and.b32  	%r151, %r478, 31;
	and.b32  	%r479, %r478, 224;
	add.s32 	%r480, %r479, -128;
	shr.u32 	%r481, %r480, 5;
	mul.wide.u32 	%rd125, %r481, 4;
	sub.s64 	%rd56, %rd2, %rd125;
	ld.local.u32 	%r557, [%rd56+24];
	ld.local.u32 	%r558, [%rd56+20];
	setp.eq.s32 	%p67, %r151, 0;
	@%p67 bra 	$L__BB1_72;
	shf.l.wrap.b32 	%r557, %r558, %r557, %r151;
	ld.local.u32 	%r482, [%rd56+16];
	shf.l.wrap.b32 	%r558, %r482, %r558, %r151;
$L__BB1_72:
	shr.u32 	%r483, %r557, 30;
	shf.l.wrap.b32 	%r484, %r558, %r557, 2;
	shl.b32 	%r485, %r558, 2;
	shr.u32 	%r486, %r484, 31;
	add.s32 	%r487, %r486, %r483;
	neg.s32 	%r488, %r487;
	setp.lt.s32 	%p68, %r147, 0;
	selp.b32 	%r559, %r488, %r487, %p68;
	xor.b32  	%r489, %r484, %r147;
	shr.s32 	%r490, %r484, 31;
	xor.b32  	%r491, %r490, %r484;
	xor.b32  	%r492, %r490, %r485;
	cvt.u64.u32 	%rd126, %r491;
	shl.b64 	%rd127, %rd126, 32;
	cvt.u64.u32 	%rd128, %r492;
	or.b64  	%rd129, %rd127, %rd128;
	cvt.rn.f64.s64 	%fd21, %rd129;
	mul.f64 	%fd22, %fd21, 0d3BF921FB54442D19;
	cvt.rn.f32.f64 	%f224, %fd22;
	neg.f32 	%f225, %f224;
	setp.lt.s32 	%p69, %r489, 0;
	selp.f32 	%f279, %f225, %f224, %p69;
$L__BB1_73:
	mul.rn.f32 	%f227, %f279, %f279;
	and.b32  	%r494, %r559, 1;
	setp.eq.b32 	%p70, %r494, 1;
	selp.f32 	%f228, 0f3F800000, %f279, %p70;
	fma.rn.f32 	%f229, %f227, %f228, 0f00000000;
	fma.rn.f32 	%f230, %f227, 0f37CBAC00, 0fBAB607ED;
	selp.f32 	%f231, %f230, 0fB94D4153, %p70;
	selp.f32 	%f232, 0f3D2AAABB, 0f3C0885E4, %p70;
	fma.rn.f32 	%f233, %f231, %f227, %f232;
	selp.f32 	%f234, 0fBEFFFFFF, 0fBE2AAAA8, %p70;
	fma.rn.f32 	%f235, %f233, %f227, %f234;
	fma.rn.f32 	%f236, %f235, %f229, %f228;
	and.b32  	%r495, %r559, 2;
	setp.eq.s32 	%p71, %r495, 0;
	mov.f32 	%f237, 0f00000000;
	sub.f32 	%f238, %f237, %f236;
	selp.f32 	%f239, %f236, %f238, %p71;
	fma.rn.f32 	%f62, %f239, 0f41200000, %f55;
	mul.f32 	%f63, %f55, 0f40800000;
	mul.f32 	%f240, %f63, 0f3F22F983;
	cvt.rni.s32.f32 	%r563, %f240;
	cvt.rn.f32.s32 	%f241, %r563;
	fma.rn.f32 	%f242, %f241, 0fBFC90FDA, %f63;
	fma.rn.f32 	%f243, %f241, 0fB3A22168, %f242;
	fma.rn.f32 	%f280, %f241, 0fA7C234C5, %f243;
	abs.f32 	%f65, %f63;
	setp.ltu.f32 	%p72, %f65, 0f47CE4780;
	@%p72 bra 	$L__BB1_81;
	setp.neu.f32 	%p73, %f65, 0f7F800000;
	@%p73 bra 	$L__BB1_76;
	mov.f32 	%f246, 0f00000000;
	mul.rn.f32 	%f280, %f63, %f246;
	mov.b32 	%r563, 0;
	bra.uni 	$L__BB1_81;
$L__BB1_76:
	mov.b32 	%r161, %f63;
	shl.b32 	%r497, %r161, 8;
	or.b32  	%r162, %r497, -2147483648;
	mov.b64 	%rd169, 0;
	mov.b32 	%r560, 0;
	mov.u64 	%rd167, __cudart_i2opi_f;
	mov.u64 	%rd168, %rd2;
$L__BB1_77:
	.pragma "nounroll";
	ld.global.nc.u32 	%r498, [%rd167];
	mad.wide.u32 	%rd132, %r498, %r162, %rd169;
	shr.u64 	%rd169, %rd132, 32;
	st.local.u32 	[%rd168], %rd132;
	add.s32 	%r560, %r560, 1;
	add.s64 	%rd168, %rd168, 4;
	add.s64 	%rd167, %rd167, 4;
	setp.ne.s32 	%p74, %r560, 6;
	@%p74 bra 	$L__BB1_77;
	shr.u32 	%r499, %r161, 23;
	st.local.u32 	[%rd2+24], %rd169;
	and.b32  	%r165, %r499, 31;
	and.b32  	%r500, %r499, 224;
	add.s32 	%r501, %r500, -128;
	shr.u32 	%r502, %r501, 5;
	mul.wide.u32 	%rd133, %r502, 4;
	sub.s64 	%rd63, %rd2, %rd133;
	ld.local.u32 	%r561, [%rd63+24];
	ld.local.u32 	%r562, [%rd63+20];
	setp.eq.s32 	%p75, %r165, 0;
	@%p75 bra 	$L__BB1_80;
	shf.l.wrap.b32 	%r561, %r562, %r561, %r165;
	ld.local.u32 	%r503, [%rd63+16];
	shf.l.wrap.b32 	%r562, %r503, %r562, %r165;
$L__BB1_80:
	shr.u32 	%r504, %r561, 30;
	shf.l.wrap.b32 	%r505, %r562, %r561, 2;
	shl.b32 	%r506, %r562, 2;
	shr.u32 	%r507, %r505, 31;
	add.s32 	%r508, %r507, %r504;
	neg.s32 	%r509, %r508;
	setp.lt.s32 	%p76, %r161, 0;
	selp.b32 	%r563, %r509, %r508, %p76;
	xor.b32  	%r510, %r505, %r161;
	shr.s32 	%r511, %r505, 31;
	xor.b32  	%r512, %r511, %r505;
	xor.b32  	%r513, %r511, %r506;
	cvt.u64.u32 	%rd134, %r512;
	shl.b64 	%rd135, %rd134, 32;
	cvt.u64.u32 	%rd136, %r513;
	or.b64  	%rd137, %rd135, %rd136;
	cvt.rn.f64.s64 	%fd23, %rd137;
	mul.f64 	%fd24, %fd23, 0d3BF921FB54442D19;
	cvt.rn.f32.f64 	%f244, %fd24;
	neg.f32 	%f245, %f244;
	setp.lt.s32 	%p77, %r510, 0;
	selp.f32 	%f280, %f245, %f244, %p77;
$L__BB1_81:
	add.s32 	%r515, %r563, 1;
	mul.rn.f32 	%f247, %f280, %f280;
	and.b32  	%r516, %r563, 1;
	setp.eq.b32 	%p78, %r516, 1;
	selp.f32 	%f248, %f280, 0f3F800000, %p78;
	fma.rn.f32 	%f249, %f247, %f248, 0f00000000;
	fma.rn.f32 	%f250, %f247, 0f37CBAC00, 0fBAB607ED;
	selp.f32 	%f251, 0fB94D4153, %f250, %p78;
	selp.f32 	%f252, 0f3C0885E4, 0f3D2AAABB, %p78;
	fma.rn.f32 	%f253, %f251, %f247, %f252;
	selp.f32 	%f254, 0fBE2AAAA8, 0fBEFFFFFF, %p78;
	fma.rn.f32 	%f255, %f253, %f247, %f254;
	fma.rn.f32 	%f256, %f255, %f249, %f248;
	and.b32  	%r517, %r515, 2;
	setp.eq.s32 	%p79, %r517, 0;
	mov.f32 	%f257, 0f00000000;
	sub.f32 	%f258, %f257, %f256;
	selp.f32 	%f259, %f256, %f258, %p79;
	fma.rn.f32 	%f260, %f259, 0f40E00000, %f62;
	ld.global.f32 	%f261, [%rd19+4];
	add.f32 	%f262, %f261, %f260;
	ld.global.f32 	%f263, [%rd19+8];
	add.f32 	%f69, %f263, %f262;
	membar.gl;
	setp.geu.f32 	%p80, %f54, %f21;
	@%p80 bra 	$L__BB1_83;
	st.global.f32 	[%rd34], %f38;
$L__BB1_83:
	setp.geu.f32 	%p81, %f69, %f36;
	@%p81 bra 	$L__BB1_85;
	st.global.f32 	[%rd35], %f39;
$L__BB1_85:
	membar.gl;
	membar.gl;
	abs.f32 	%f264, %f4;
	setp.geu.f32 	%p82, %f264, %f71;
	@%p82 bra 	$L__BB1_87;
	ld.param.u64 	%rd145, [_Z10our_kernelP24curandStatePhilox4_32_10iiffPfS1_S1_ii_param_7];
	ld.param.u64 	%rd144, [_Z10our_kernelP24curandStatePhilox4_32_10iiffPfS1_S1_ii_param_6];
	abs.f32 	%f265, %f5;
	mul.f32 	%f266, %f265, %f37;
	cvt.rzi.s32.f32 	%r518, %f266;
	rem.s32 	%r519, %r518, %r175;
	abs.f32 	%f267, %f6;
	cvta.to.global.u64 	%rd138, %rd145;
	mul.wide.s32 	%rd139, %r519, 4;
	add.s64 	%rd140, %rd138, %rd139;
	ld.global.f32 	%f268, [%rd140];
	cvta.to.global.u64 	%rd141, %rd144;
	add.s64 	%rd142, %rd141, %rd139;
	ld.global.f32 	%f269, [%rd142];
	sub.f32 	%f270, %f268, %f269;
	fma.rn.f32 	%f271, %f267, %f270, %f269;
	add.s64 	%rd143, %rd4, %rd139;
	st.global.f32 	[%rd143], %f271;
$L__BB1_87:
	membar.gl;
$L__BB1_88:
	ret;

}


// ===== COMPILED SASS (sm_100) =====

	.target	sm_100

	.elftype	@"ET_EXEC"


//--------------------- .note.nv.tkinfo           --------------------------
	.section	.note.nv.tkinfo,"",@"SHT_NOTE"
	.sectionflags	@"SHF_NOTE_NV_TKINFO"
	.tkinfo
        /*0018*/ 	.word	0x00000002
        /*0030*/ 	.string	""
        /*0030*/ 	.string	"ptxas"
        /*0030*/ 	.string	"Cuda compilation tools, release 13.0, V13.0.88"
        /*0030*/ 	.string	"Build cuda_13.0.r13.0/compiler.36424714_0"
        /*0030*/ 	.string	"-arch sm_100 -m 64 "



//--------------------- .note.nv.cuinfo           --------------------------
	.section	.note.nv.cuinfo,"",@"SHT_NOTE"
	.sectionflags	@"SHF_NOTE_NV_CUINFO"
        /*0018*/ 	.short	0x0002
        /*001a*/ 	.short	0x0064
        /*001c*/ 	.short	0x0082
	.zero		2


//--------------------- .nv.info                  --------------------------
	.section	.nv.info,"",@"SHT_CUDA_INFO"
	.align	4


	//----- nvinfo : EIATTR_REGCOUNT
	.align		4
        /*0000*/ 	.byte	0x04, 0x2f
        /*0002*/ 	.short	(.L_11 - .L_10)
	.align		4
.L_10:
        /*0004*/ 	.word	index@(_Z12setup_kernelP24curandStatePhilox4_32_10m)
        /*0008*/ 	.word	0x00000018


	//----- nvinfo : EIATTR_FRAME_SIZE
	.align		4
.L_11:
        /*000c*/ 	.byte	0x04, 0x11
        /*000e*/ 	.short	(.L_13 - .L_12)
	.align		4
.L_12:
        /*0010*/ 	.word	index@(_Z12setup_kernelP24curandStatePhilox4_32_10m)
        /*0014*/ 	.word	0x00000000


	//----- nvinfo : EIATTR_REGCOUNT
	.align		4
.L_13:
        /*0018*/ 	.byte	0x04, 0x2f
        /*001a*/ 	.short	(.L_15 - .L_14)
	.align		4
.L_14:
        /*001c*/ 	.word	index@(_Z10our_kernelP24curandStatePhilox4_32_10iiffPfS1_S1_ii)
        /*0020*/ 	.word	0x00000028


	//----- nvinfo : EIATTR_FRAME_SIZE
	.align		4
.L_15:
        /*0024*/ 	.byte	0x04, 0x11
        /*0026*/ 	.short	(.L_17 - .L_16)
	.align		4
.L_16:
        /*0028*/ 	.word	index@(_Z10our_kernelP24curandStatePhilox4_32_10iiffPfS1_S1_ii)
        /*002c*/ 	.word	0x00000000


	//----- nvinfo : EIATTR_MIN_STACK_SIZE
	.align		4
.L_17:
        /*0030*/ 	.byte	0x04, 0x12
        /*0032*/ 	.short	(.L_19 - .L_18)
	.align		4
.L_18:
        /*0034*/ 	.word	index@(_Z10our_kernelP24curandStatePhilox4_32_10iiffPfS1_S1_ii)
        /*0038*/ 	.word	0x00000000


	//----- nvinfo : EIATTR_MIN_STACK_SIZE
	.align		4
.L_19:
        /*003c*/ 	.byte	0x04, 0x12
        /*003e*/ 	.short	(.L_21 - .L_20)
	.align		4
.L_20:
        /*0040*/ 	.word	index@(_Z12setup_kernelP24curandStatePhilox4_32_10m)
        /*0044*/ 	.word	0x00000000
.L_21:


//--------------------- .nv.compat                --------------------------
	.section	.nv.compat,"",@"SHT_CUDA_COMPAT_INFO"
	.align	4
        /*0000*/ 	.byte	0x02, 0x09, 0x00, 0x00, 0x02, 0x02, 0x01, 0x00, 0x02, 0x05, 0x05, 0x00, 0x03, 0x07, 0x01, 0x01
        /*0010*/ 	.byte	0x02, 0x03, 0x00, 0x00, 0x02, 0x06, 0x01, 0x00, 0x04, 0x0b, 0x08, 0x00, 0x01, 0x00, 0x00, 0x00
        /*0020*/ 	.byte	0x00, 0x00, 0x00, 0x00


//--------------------- .nv.info._Z10our_kernelP24curandStatePhilox4_32_10iiffPfS1_S1_ii --------------------------
	.section	.nv.info._Z10our_kernelP24curandStatePhilox4_32_10iiffPfS1_S1_ii,"",@"SHT_CUDA_INFO"
	.sectionflags	@""
	.align	4


	//----- nvinfo : EIATTR_CUDA_API_VERSION
	.align		4
        /*0000*/ 	.byte	0x04, 0x37
        /*0002*/ 	.short	(.L_23 - .L_22)
.L_22:
        /*0004*/ 	.word	0x00000082


	//----- nvinfo : EIATTR_KPARAM_INFO
	.align		4
.L_23:
        /*0008*/ 	.byte	0x04, 0x17
        /*000a*/ 	.short	(.L_25 - .L_24)
.L_24:
        /*000c*/ 	.word	0x00000000
        /*0010*/ 	.short	0x0009
        /*0012*/ 	.short	0x0034
        /*0014*/ 	.byte	0x00, 0xf0, 0x11, 0x00


	//----- nvinfo : EIATTR_KPARAM_INFO
	.align		4
.L_25:
        /*0018*/ 	.byte	0x04, 0x17
        /*001a*/ 	.short	(.L_27 - .L_26)
.L_26:
        /*001c*/ 	.word	0x00000000
        /*0020*/ 	.short	0x0008
        /*0022*/ 	.short	0x0030
        /*0024*/ 	.byte	0x00, 0xf0, 0x11, 0x00


	//----- nvinfo : EIATTR_KPARAM_INFO
	.align		4
.L_27:
        /*0028*/ 	.byte	0x04, 0x17
        /*002a*/ 	.short	(.L_29 - .L_28)
.L_28:
        /*002c*/ 	.word	0x00000000
        /*0030*/ 	.short	0x0007
        /*0032*/ 	.short	0x0028
        /*0034*/ 	.byte	0x00, 0xf5, 0x21, 0x00


	//----- nvinfo : EIATTR_KPARAM_INFO
	.align		4
.L_29:
        /*0038*/ 	.byte	0x04, 0x17
        /*003a*/ 	.short	(.L_31 - .L_30)
.L_30:
        /*003c*/ 	.word	0x00000000
        /*0040*/ 	.short	0x0006
        /*0042*/ 	.short	0x0020
        /*0044*/ 	.byte	0x00, 0xf5, 0x21, 0x00


	//----- nvinfo : EIATTR_KPARAM_INFO
	.align		4
.L_31:
        /*0048*/ 	.byte	0x04, 0x17
        /*004a*/ 	.short	(.L_33 - .L_32)
.L_32:
        /*004c*/ 	.word	0x00000000
        /*0050*/ 	.short	0x0005
        /*0052*/ 	.short	0x0018
        /*0054*/ 	.byte	0x00, 0xf5, 0x21, 0x00


	//----- nvinfo : EIATTR_KPARAM_INFO
	.align		4
.L_33:
        /*0058*/ 	.byte	0x04, 0x17
        /*005a*/ 	.short	(.L_35 - .L_34)
.L_34:
        /*005c*/ 	.word	0x00000000
        /*0060*/ 	.short	0x0004
        /*0062*/ 	.short	0x0014
        /*0064*/ 	.byte	0x00, 0xf0, 0x11, 0x00


	//----- nvinfo : EIATTR_KPARAM_INFO
	.align		4
.L_35:
        /*0068*/ 	.byte	0x04, 0x17
        /*006a*/ 	.short	(.L_37 - .L_36)
.L_36:
        /*006c*/ 	.word	0x00000000
        /*0070*/ 	.short	0x0003
        /*0072*/ 	.short	0x0010
        /*0074*/ 	.byte	0x00, 0xf0, 0x11, 0x00


	//----- nvinfo : EIATTR_KPARAM_INFO
	.align		4
.L_37:
        /*0078*/ 	.byte	0x04, 0x17
        /*007a*/ 	.short	(.L_39 - .L_38)
.L_38:
        /*007c*/ 	.word	0x00000000
        /*0080*/ 	.short	0x0002
        /*0082*/ 	.short	0x000c
        /*0084*/ 	.byte	0x00, 0xf0, 0x11, 0x00


	//----- nvinfo : EIATTR_KPARAM_INFO
	.align		4
.L_39:
        /*0088*/ 	.byte	0x04, 0x17
        /*008a*/ 	.short	(.L_41 - .L_40)
.L_40:
        /*008c*/ 	.word	0x00000000
        /*0090*/ 	.short	0x0001
        /*0092*/ 	.short	0x0008
        /*0094*/ 	.byte	0x00, 0xf0, 0x11, 0x00


	//----- nvinfo : EIATTR_KPARAM_INFO
	.align		4
.L_41:
        /*0098*/ 	.byte	0x04, 0x17
        /*009a*/ 	.short	(.L_43 - .L_42)
.L_42:
        /*009c*/ 	.word	0x00000000
        /*00a0*/ 	.short	0x0000
        /*00a2*/ 	.short	0x0000
        /*00a4*/ 	.byte	0x00, 0xf5, 0x21, 0x00


	//----- nvinfo : EIATTR_SPARSE_MMA_MASK
	.align		4
.L_43:
        /*00a8*/ 	.byte	0x03, 0x50
        /*00aa*/ 	.short	0x0000


	//----- nvinfo : EIATTR_MAXREG_COUNT
	.align		4
        /*00ac*/ 	.byte	0x03, 0x1b
        /*00ae*/ 	.short	0x00ff


	//----- nvinfo : EIATTR_NUM_BARRIERS
	.align		4
        /*00b0*/ 	.byte	0x02, 0x4c
        /*00b2*/ 	.byte	0x01
	.zero		1


	//----- nvinfo : EIATTR_MERCURY_ISA_VERSION
	.align		4
        /*00b4*/ 	.byte	0x03, 0x5f
        /*00b6*/ 	.short	0x0101


	//----- nvinfo : EIATTR_UNUSED_LOAD_BYTE_OFFSET
	.align		4
        /*00b8*/ 	.byte	0x04, 0x44
        /*00ba*/ 	.short	(.L_45 - .L_44)


	//   ....[0]....
.L_44:
        /*00bc*/ 	.word	0x000000b0
        /*00c0*/ 	.word	0x00000fff


	//----- nvinfo : EIATTR_VRC_CTA_INIT_COUNT
	.align		4
.L_45:
        /*00c4*/ 	.byte	0x02, 0x4a
	.zero		1
	.zero		1


	//----- nvinfo : EIATTR_EXIT_INSTR_OFFSETS
	.align		4
        /*00c8*/ 	.byte	0x04, 0x1c
        /*00ca*/ 	.short	(.L_47 - .L_46)


	//   ....[0]....
.L_46:
        /*00cc*/ 	.word	0x00000cf0


	//   ....[1]....
        /*00d0*/ 	.word	0x000054c0


	//----- nvinfo : EIATTR_CRS_STACK_SIZE
	.align		4
.L_47:
        /*00d4*/ 	.byte	0x04, 0x1e
        /*00d6*/ 	.short	(.L_49 - .L_48)
.L_48:
        /*00d8*/ 	.word	0x00000000


	//----- nvinfo : EIATTR_CBANK_PARAM_SIZE
	.align		4
.L_49:
        /*00dc*/ 	.byte	0x03, 0x19
        /*00de*/ 	.short	0x0038


	//----- nvinfo : EIATTR_PARAM_CBANK
	.align		4
        /*00e0*/ 	.byte	0x04, 0x0a
        /*00e2*/ 	.short	(.L_51 - .L_50)
	.align		4
.L_50:
        /*00e4*/ 	.word	index@(.nv.constant0._Z10our_kernelP24curandStatePhilox4_32_10iiffPfS1_S1_ii)
        /*00e8*/ 	.short	0x0380
        /*00ea*/ 	.short	0x0038


	//----- nvinfo : EIATTR_SW_WAR
	.align		4
.L_51:
        /*00ec*/ 	.byte	0x04, 0x36
        /*00ee*/ 	.short	(.L_53 - .L_52)
.L_52:
        /*00f0*/ 	.word	0x00000008
.L_53:


//--------------------- .nv.info._Z12setup_kernelP24curandStatePhilox4_32_10m --------------------------
	.section	.nv.info._Z12setup_kernelP24curandStatePhilox4_32_10m,"",@"SHT_CUDA_INFO"
	.sectionflags	@""
	.align	4


	//----- nvinfo : EIATTR_CUDA_API_VERSION
	.align		4
        /*0000*/ 	.byte	0x04, 0x37
        /*0002*/ 	.short	(.L_55 - .L_54)
.L_54:
        /*0004*/ 	.word	0x00000082


	//----- nvinfo : EIATTR_KPARAM_INFO
	.align		4
.L_55:
        /*0008*/ 	.byte	0x04, 0x17
        /*000a*/ 	.short	(.L_57 - .L_56)
.L_56:
        /*000c*/ 	.word	0x00000000
        /*0010*/ 	.short	0x0001
        /*0012*/ 	.short	0x0008
        /*0014*/ 	.byte	0x00, 0xf0, 0x21, 0x00


	//----- nvinfo : EIATTR_KPARAM_INFO
	.align		4
.L_57:
        /*0018*/ 	.byte	0x04, 0x17
        /*001a*/ 	.short	(.L_59 - .L_58)
.L_58:
        /*001c*/ 	.word	0x00000000
        /*0020*/ 	.short	0x0000
        /*0022*/ 	.short	0x0000
        /*0024*/ 	.byte	0x00, 0xf5, 0x21, 0x00


	//----- nvinfo : EIATTR_SPARSE_MMA_MASK
	.align		4
.L_59:
        /*0028*/ 	.byte	0x03, 0x50
        /*002a*/ 	.short	0x0000


	//----- nvinfo : EIATTR_MAXREG_COUNT
	.align		4
        /*002c*/ 	.byte	0x03, 0x1b
        /*002e*/ 	.short	0x00ff


	//----- nvinfo : EIATTR_MERCURY_ISA_VERSION
	.align		4
        /*0030*/ 	.byte	0x03, 0x5f
        /*0032*/ 	.short	0x0101


	//----- nvinfo : EIATTR_VRC_CTA_INIT_COUNT
	.align		4
        /*0034*/ 	.byte	0x02, 0x4a
	.zero		1
	.zero		1


	//----- nvinfo : EIATTR_EXIT_INSTR_OFFSETS
	.align		4
        /*0038*/ 	.byte	0x04, 0x1c
        /*003a*/ 	.short	(.L_61 - .L_60)


	//   ....[0]....
.L_60:
        /*003c*/ 	.word	0x000004e0


	//----- nvinfo : EIATTR_CBANK_PARAM_SIZE
	.align		4
.L_61:
        /*0040*/ 	.byte	0x03, 0x19
        /*0042*/ 	.short	0x0010


	//----- nvinfo : EIATTR_PARAM_CBANK
	.align		4
        /*0044*/ 	.byte	0x04, 0x0a
        /*0046*/ 	.short	(.L_63 - .L_62)
	.align		4
.L_62:
        /*0048*/ 	.word	index@(.nv.constant0._Z12setup_kernelP24curandStatePhilox4_32_10m)
        /*004c*/ 	.short	0x0380
        /*004e*/ 	.short	0x0010


	//----- nvinfo : EIATTR_SW_WAR
	.align		4
.L_63:
        /*0050*/ 	.byte	0x04, 0x36
        /*0052*/ 	.short	(.L_65 - .L_64)
.L_64:
        /*0054*/ 	.word	0x00000008
.L_65:


//--------------------- .nv.callgraph             --------------------------
	.section	.nv.callgraph,"",@"SHT_CUDA_CALLGRAPH"
	.align	4
	.sectionentsize	8
	.align		4
        /*0000*/ 	.word	0x00000000
	.align		4
        /*0004*/ 	.word	0xffffffff
	.align		4
        /*0008*/ 	.word	0x00000000
	.align		4
        /*000c*/ 	.word	0xfffffffe
	.align		4
        /*0010*/ 	.word	0x00000000
	.align		4
        /*0014*/ 	.word	0xfffffffd
	.align		4
        /*0018*/ 	.word	0x00000000
	.align		4
        /*001c*/ 	.word	0xfffffffc


//--------------------- .nv.constant4             --------------------------
	.section	.nv.constant4,"a",@progbits
	.align	8
	.align		8
.nv.constant4:
        /*0000*/ 	.dword	precalc_xorwow_matrix
	.align		8
        /*0008*/ 	.dword	precalc_xorwow_offset_matrix
	.align		8
        /*0010*/ 	.dword	mrg32k3aM1
	.align		8
        /*0018*/ 	.dword	mrg32k3aM2
	.align		8
        /*0020*/ 	.dword	mrg32k3aM1SubSeq
	.align		8
        /*0028*/ 	.dword	mrg32k3aM2SubSeq
	.align		8
        /*0030*/ 	.dword	mrg32k3aM1Seq
	.align		8
        /*0038*/ 	.dword	mrg32k3aM2Seq
	.align		8
        /*0040*/ 	.dword	__cudart_i2opi_f


//--------------------- .nv.constant3             --------------------------
	.section	.nv.constant3,"a",@progbits
	.align	8
.nv.constant3:
	.type		__cr_lgamma_table,@object
	.size		__cr_lgamma_table,(.L_8 - __cr_lgamma_table)
__cr_lgamma_table:
        /*0000*/ 	.byte	0x00, 0x00, 0x00, 0x00, 0x00, 0x00, 0x00, 0x00, 0x00, 0x00, 0x00, 0x00, 0x00, 0x00, 0x00, 0x00
        /*0010*/ 	.byte	0xef, 0x39, 0xfa, 0xfe, 0x42, 0x2e, 0xe6, 0x3f, 0x02, 0x20, 0x2a, 0xfa, 0x0b, 0xab, 0xfc, 0x3f
        /*0020*/ 	.byte	0xf9, 0x2c, 0x92, 0x7c, 0xa7, 0x6c, 0x09, 0x40, 0xc9, 0x79, 0x44, 0x3c, 0x64, 0x26, 0x13, 0x40
        /*0030*/ 	.byte	0xca, 0x01, 0xcf, 0x3a, 0x27, 0x51, 0x1a, 0x40, 0x30, 0xcc, 0x2d, 0xf3, 0xe1, 0x0c, 0x21, 0x40
        /*0040*/ 	.byte	0x0d, 0xb7, 0xfc, 0x82, 0x8e, 0x35, 0x25, 0x40
.L_8:


//--------------------- .text._Z10our_kernelP24curandStatePhilox4_32_10iiffPfS1_S1_ii --------------------------
	.section	.text._Z10our_kernelP24curandStatePhilox4_32_10iiffPfS1_S1_ii,"ax",@progbits
	.align	128
        .global         _Z10our_kernelP24curandStatePhilox4_32_10iiffPfS1_S1_ii
        .type           _Z10our_kernelP24curandStatePhilox4_32_10iiffPfS1_S1_ii,@function
        .size           _Z10our_kernelP24curandStatePhilox4_32_10iiffPfS1_S1_ii,(.L_x_54 - _Z10our_kernelP24curandStatePhilox4_32_10iiffPfS1_S1_ii)
        .other          _Z10our_kernelP24curandStatePhilox4_32_10iiffPfS1_S1_ii,@"STO_CUDA_ENTRY STV_DEFAULT"
_Z10our_kernelP24curandStatePhilox4_32_10iiffPfS1_S1_ii:
.text._Z10our_kernelP24curandStatePhilox4_32_10iiffPfS1_S1_ii:
[----:B------:R-:W-:Y:S01]  /*0000*/  LDC R1, c[0x0][0x37c] ;  /* 0x0000df00ff017b82 */ /* 0x000fe20000000800 */
[----:B------:R-:W0:Y:S07]  /*0010*/  S2R R3, SR_TID.X ;  /* 0x0000000000037919 */ /* 0x000e2e0000002100 */
[----:B------:R-:W0:Y:S01]  /*0020*/  S2UR UR4, SR_CTAID.X ;  /* 0x00000000000479c3 */ /* 0x000e220000002500 */
[----:B------:R-:W1:Y:S07]  /*0030*/  LDCU.64 UR6, c[0x0][0x358] ;  /* 0x00006b00ff0677ac */ /* 0x000e6e0008000a00 */
[----:B------:R-:W0:Y:S08]  /*0040*/  LDC R0, c[0x0][0x360] ;  /* 0x0000d800ff007b82 */ /* 0x000e300000000800 */
[----:B------:R-:W2:Y:S08]  /*0050*/  LDC.64 R4, c[0x0][0x3b0] ;  /* 0x0000ec00ff047b82 */ /* 0x000eb00000000a00 */
[----:B------:R-:W3:Y:S01]  /*0060*/  LDC.64 R22, c[0x0][0x380] ;  /* 0x0000e000ff167b82 */ /* 0x000ee20000000a00 */
[----:B0-----:R-:W-:-:S04]  /*0070*/  IMAD R0, R0, UR4, R3 ;  /* 0x0000000400007c24 */ /* 0x001fc8000f8e0203 */
[----:B--2---:R-:W-:-:S04]  /*0080*/  IMAD R0, R5, R4, R0 ;  /* 0x0000000405007224 */ /* 0x004fc800078e0200 */
[----:B---3--:R-:W-:-:S05]  /*0090*/  IMAD.WIDE R22, R0, 0x40, R22 ;  /* 0x0000004000167825 */ /* 0x008fca00078e0216 */
[----:B-1----:R-:W2:Y:S04]  /*00a0*/  LDG.E.128 R12, desc[UR6][R22.64] ;  /* 0x00000006160c7981 */ /* 0x002ea8000c1e1d00 */
[----:B------:R0:W5:Y:S04]  /*00b0*/  LDG.E.128 R8, desc[UR6][R22.64+0x20] ;  /* 0x0000200616087981 */ /* 0x000168000c1e1d00 */
[----:B------:R0:W5:Y:S01]  /*00c0*/  LDG.E.128 R16, desc[UR6][R22.64+0x10] ;  /* 0x0000100616107981 */ /* 0x000162000c1e1d00 */
[----:B------:R-:W-:Y:S01]  /*00d0*/  BSSY.RECONVERGENT B0, `(.L_x_0) ;  /* 0x000000d000007945 */ /* 0x000fe20003800200 */
[----:B--2---:R-:W-:-:S05]  /*00e0*/  VIADD R2, R12, 0x1 ;  /* 0x000000010c027836 */ /* 0x004fca0000000000 */
[C---:B------:R-:W-:Y:S01]  /*00f0*/  ISETP.NE.AND P0, PT, R2.reuse, RZ, PT ;  /* 0x000000ff0200720c */ /* 0x040fe20003f05270 */
[----:B------:R-:W-:-:S12]  /*0100*/  IMAD.HI.U32 R2, R2, -0x2daee0ad, RZ ;  /* 0xd2511f5302027827 */ /* 0x000fd800078e00ff */
[----:B0-----:R-:W-:Y:S05]  /*0110*/  @P0 BRA `(.L_x_1) ;  /* 0x0000000000200947 */ /* 0x001fea0003800000 */
[----:B------:R-:W-:-:S05]  /*0120*/  VIADD R13, R13, 0x1 ;  /* 0x000000010d0d7836 */ /* 0x000fca0000000000 */
[----:B------:R-:W-:-:S13]  /*0130*/  ISETP.NE.AND P0, PT, R13, RZ, PT ;  /* 0x000000ff0d00720c */ /* 0x000fda0003f05270 */
[----:B------:R-:W-:Y:S02]  /*0140*/  @!P0 VIADD R14, R14, 0x1 ;  /* 0x000000010e0e8836 */ /* 0x000fe40000000000 */
[----:B------:R-:W-:Y:S02]  /*0150*/  @!P0 VIADD R3, R15, 0x1 ;  /* 0x000000010f038836 */ /* 0x000fe40000000000 */
[----:B------:R-:W-:Y:S01]  /*0160*/  @!P0 IMAD.MOV.U32 R13, RZ, RZ, RZ ;  /* 0x000000ffff0d8224 */ /* 0x000fe200078e00ff */
[----:B------:R-:W-:-:S13]  /*0170*/  ISETP.NE.AND P1, PT, R14, RZ, !P0 ;  /* 0x000000ff0e00720c */ /* 0x000fda0004725270 */
[----:B------:R-:W-:-:S05]  /*0180*/  @P1 IADD3 R3, PT, PT, R15, RZ, RZ ;  /* 0x000000ff0f031210 */ /* 0x000fca0007ffe0ff */
[----:B------:R-:W-:-:S07]  /*0190*/  @!P0 IMAD.MOV.U32 R15, RZ, RZ, R3 ;  /* 0x000000ffff0f8224 */ /* 0x000fce00078e0003 */
.L_x_1:
[----:B------:R-:W-:Y:S05]  /*01a0*/  BSYNC.RECONVERGENT B0 ;  /* 0x0000000000007941 */ /* 0x000fea0003800200 */
.L_x_0:
[----:B------:R-:W-:Y:S01]  /*01b0*/  IMAD.WIDE.U32 R4, R14, -0x326172a9, RZ ;  /* 0xcd9e8d570e047825 */ /* 0x000fe200078e00ff */
[----:B-----5:R-:W-:Y:S01]  /*01c0*/  LOP3.LUT R2, R15, R9, R2, 0x96, !PT ;  /* 0x000000090f027212 */ /* 0x020fe200078e9602 */
[----:B------:R-:W-:Y:S01]  /*01d0*/  BSSY.RECONVERGENT B0, `(.L_x_2) ;  /* 0x0000051000007945 */ /* 0x000fe20003800200 */
[----:B------:R-:W-:Y:S01]  /*01e0*/  IADD3 R35, PT, PT, R9, -0x4498517b, RZ ;  /* 0xbb67ae8509237810 */ /* 0x000fe20007ffe0ff */
[----:B------:R-:W-:Y:S01]  /*01f0*/  IMAD.MOV.U32 R31, RZ, RZ, -0x2daee0ad ;  /* 0xd2511f53ff1f7424 */ /* 0x000fe200078e00ff */
[----:B------:R-:W-:Y:S01]  /*0200*/  LOP3.LUT R20, R13, R8, R5, 0x96, !PT ;  /* 0x000000080d147212 */ /* 0x000fe200078e9605 */
[----:B------:R-:W-:Y:S01]  /*0210*/  VIADD R36, R8, 0x9e3779b9 ;  /* 0x9e3779b908247836 */ /* 0x000fe20000000000 */
[----:B------:R-:W-:Y:S01]  /*0220*/  IADD3 R11, PT, PT, R9, -0x126145ec, RZ ;  /* 0xed9eba14090b7810 */ /* 0x000fe20007ffe0ff */
[----:B------:R-:W-:Y:S01]  /*0230*/  IMAD.WIDE.U32 R2, R2, -0x326172a9, RZ ;  /* 0xcd9e8d5702027825 */ /* 0x000fe200078e00ff */
[----:B------:R-:W-:Y:S02]  /*0240*/  ISETP.NE.AND P1, PT, R10, 0x1, PT ;  /* 0x000000010a00780c */ /* 0x000fe40003f25270 */
[----:B------:R-:W-:Y:S01]  /*0250*/  IADD3 R25, PT, PT, R8, -0x700cb87f, RZ ;  /* 0x8ff3478108197810 */ /* 0x000fe20007ffe0ff */
[----:B------:R-:W-:Y:S01]  /*0260*/  IMAD R31, R12, R31, -0x2daee0ad ;  /* 0xd2511f530c1f7424 */ /* 0x000fe200078e021f */
[----:B------:R-:W-:Y:S01]  /*0270*/  LOP3.LUT R6, R36, R4, R3, 0x96, !PT ;  /* 0x0000000424067212 */ /* 0x000fe200078e9603 */
[----:B------:R-:W-:-:S04]  /*0280*/  IMAD.WIDE.U32 R20, R20, -0x2daee0ad, RZ ;  /* 0xd2511f5314147825 */ /* 0x000fc800078e00ff */
[----:B------:R-:W-:Y:S01]  /*0290*/  VIADD R34, R9, 0x76cf5d0a ;  /* 0x76cf5d0a09227836 */ /* 0x000fe20000000000 */
[----:B------:R-:W-:Y:S01]  /*02a0*/  LOP3.LUT R4, R35, R31, R21, 0x96, !PT ;  /* 0x0000001f23047212 */ /* 0x000fe200078e9615 */
[----:B------:R-:W-:-:S04]  /*02b0*/  IMAD.WIDE.U32 R6, R6, -0x2daee0ad, RZ ;  /* 0xd2511f5306067825 */ /* 0x000fc800078e00ff */
[----:B------:R-:W-:Y:S01]  /*02c0*/  IMAD.WIDE.U32 R4, R4, -0x326172a9, RZ ;  /* 0xcd9e8d5704047825 */ /* 0x000fe200078e00ff */
[----:B------:R-:W-:-:S03]  /*02d0*/  LOP3.LUT R3, R34, R20, R7, 0x96, !PT ;  /* 0x0000001422037212 */ /* 0x000fc600078e9607 */
[C---:B------:R-:W-:Y:S02]  /*02e0*/  VIADD R33, R8.reuse, 0x3c6ef372 ;  /* 0x3c6ef37208217836 */ /* 0x040fe40000000000 */
[----:B------:R-:W-:Y:S02]  /*02f0*/  VIADD R32, R8, 0xdaa66d2b ;  /* 0xdaa66d2b08207836 */ /* 0x000fe40000000000 */
[----:B------:R-:W-:Y:S01]  /*0300*/  VIADD R30, R9, 0x32370b8f ;  /* 0x32370b8f091e7836 */ /* 0x000fe20000000000 */
[----:B------:R-:W-:Y:S01]  /*0310*/  LOP3.LUT R20, R33, R2, R5, 0x96, !PT ;  /* 0x0000000221147212 */ /* 0x000fe200078e9605 */
[----:B------:R-:W-:-:S04]  /*0320*/  IMAD.WIDE.U32 R2, R3, -0x326172a9, RZ ;  /* 0xcd9e8d5703027825 */ /* 0x000fc800078e00ff */
[----:B------:R-:W-:Y:S01]  /*0330*/  IMAD.WIDE.U32 R20, R20, -0x2daee0ad, RZ ;  /* 0xd2511f5314147825 */ /* 0x000fe200078e00ff */
[----:B------:R-:W-:-:S03]  /*0340*/  LOP3.LUT R7, R32, R4, R3, 0x96, !PT ;  /* 0x0000000420077212 */ /* 0x000fc600078e9603 */
[----:B------:R-:W-:Y:S01]  /*0350*/  VIADD R3, R8, 0x78dde6e4 ;  /* 0x78dde6e408037836 */ /* 0x000fe20000000000 */
[----:B------:R-:W-:Y:S01]  /*0360*/  LOP3.LUT R4, R30, R6, R21, 0x96, !PT ;  /* 0x000000061e047212 */ /* 0x000fe200078e9615 */
[----:B------:R-:W-:-:S04]  /*0370*/  IMAD.WIDE.U32 R6, R7, -0x2daee0ad, RZ ;  /* 0xd2511f5307067825 */ /* 0x000fc800078e00ff */
[----:B------:R-:W-:Y:S01]  /*0380*/  IMAD.WIDE.U32 R4, R4, -0x326172a9, RZ ;  /* 0xcd9e8d5704047825 */ /* 0x000fe200078e00ff */
[----:B------:R-:W-:-:S03]  /*0390*/  LOP3.LUT R11, R11, R20, R7, 0x96, !PT ;  /* 0x000000140b0b7212 */ /* 0x000fc600078e9607 */
[----:B------:R-:W-:Y:S01]  /*03a0*/  VIADD R7, R9, 0xa9066899 ;  /* 0xa906689909077836 */ /* 0x000fe20000000000 */
[----:B------:R-:W-:Y:S01]  /*03b0*/  LOP3.LUT R20, R3, R2, R5, 0x96, !PT ;  /* 0x0000000203147212 */ /* 0x000fe200078e9605 */
[----:B------:R-:W-:Y:S02]  /*03c0*/  VIADD R5, R8, 0x1715609d ;  /* 0x1715609d08057836 */ /* 0x000fe40000000000 */
[----:B------:R-:W-:-:S04]  /*03d0*/  IMAD.WIDE.U32 R2, R11, -0x326172a9, RZ ;  /* 0xcd9e8d570b027825 */ /* 0x000fc800078e00ff */
[----:B------:R-:W-:Y:S01]  /*03e0*/  IMAD.WIDE.U32 R20, R20, -0x2daee0ad, RZ ;  /* 0xd2511f5314147825 */ /* 0x000fe200078e00ff */
[----:B------:R-:W-:Y:S02]  /*03f0*/  LOP3.LUT R5, R5, R4, R3, 0x96, !PT ;  /* 0x0000000405057212 */ /* 0x000fe400078e9603 */
[----:B------:R-:W-:Y:S01]  /*0400*/  IADD3 R3, PT, PT, R8, -0x4ab325aa, RZ ;  /* 0xb54cda5608037810 */ /* 0x000fe20007ffe0ff */
        /* <DEDUP_REMOVED lines=16> */
[----:B------:R-:W-:-:S04]  /*0510*/  LOP3.LUT R20, R27, R20, R7, 0x96, !PT ;  /* 0x000000141b147212 */ /* 0x000fc800078e9607 */
[----:B------:R-:W-:Y:S01]  /*0520*/  LOP3.LUT R2, R26, R2, R5, 0x96, !PT ;  /* 0x000000021a027212 */ /* 0x000fe200078e9605 */
[----:B------:R-:W-:-:S04]  /*0530*/  IMAD.WIDE.U32 R20, R20, -0x326172a9, RZ ;  /* 0xcd9e8d5714147825 */ /* 0x000fc800078e00ff */
[----:B------:R-:W-:Y:S01]  /*0540*/  IMAD.HI.U32 R3, R2, -0x2daee0ad, RZ ;  /* 0xd2511f5302037827 */ /* 0x000fe200078e00ff */
[----:B------:R-:W-:-:S03]  /*0550*/  LOP3.LUT R4, R25, R4, R21, 0x96, !PT ;  /* 0x0000000419047212 */ /* 0x000fc600078e9615 */
[----:B------:R-:W-:-:S05]  /*0560*/  VIADD R5, R9, 0x96a522ad ;  /* 0x96a522ad09057836 */ /* 0x000fca0000000000 */
[----:B------:R-:W-:Y:S01]  /*0570*/  LOP3.LUT R3, R5, R6, R3, 0x96, !PT ;  /* 0x0000000605037212 */ /* 0x000fe200078e9603 */
[----:B------:R-:W-:Y:S06]  /*0580*/  @!P1 BRA `(.L_x_3) ;  /* 0x0000000000449947 */ /* 0x000fec0003800000 */
[----:B------:R-:W-:Y:S01]  /*0590*/  ISETP.NE.AND P0, PT, R10, 0x3, PT ;  /* 0x000000030a00780c */ /* 0x000fe20003f05270 */
[----:B------:R-:W-:Y:S01]  /*05a0*/  IMAD.MOV.U32 R24, RZ, RZ, R19 ;  /* 0x000000ffff187224 */ /* 0x000fe200078e0013 */
[----:B------:R-:W-:Y:S01]  /*05b0*/  MOV R6, R4 ;  /* 0x0000000400067202 */ /* 0x000fe20000000f00 */
[----:B------:R-:W-:Y:S02]  /*05c0*/  IMAD.MOV.U32 R7, RZ, RZ, R20 ;  /* 0x000000ffff077224 */ /* 0x000fe400078e0014 */
[----:B------:R-:W-:-:S08]  /*05d0*/  IMAD.MOV.U32 R11, RZ, RZ, R3 ;  /* 0x000000ffff0b7224 */ /* 0x000fd000078e0003 */
[----:B------:R-:W-:Y:S05]  /*05e0*/  @!P0 BRA `(.L_x_4) ;  /* 0x00000000003c8947 */ /* 0x000fea0003800000 */
[----:B------:R-:W-:Y:S01]  /*05f0*/  ISETP.NE.AND P0, PT, R10, 0x2, PT ;  /* 0x000000020a00780c */ /* 0x000fe20003f05270 */
[----:B------:R-:W-:Y:S02]  /*0600*/  IMAD.MOV.U32 R24, RZ, RZ, R16 ;  /* 0x000000ffff187224 */ /* 0x000fe400078e0010 */
[----:B------:R-:W-:Y:S02]  /*0610*/  IMAD.MOV.U32 R6, RZ, RZ, R17 ;  /* 0x000000ffff067224 */ /* 0x000fe400078e0011 */
[----:B------:R-:W-:Y:S02]  /*0620*/  IMAD.MOV.U32 R7, RZ, RZ, R18 ;  /* 0x000000ffff077224 */ /* 0x000fe400078e0012 */
[----:B------:R-:W-:-:S06]  /*0630*/  IMAD.MOV.U32 R11, RZ, RZ, R19 ;  /* 0x000000ffff0b7224 */ /* 0x000fcc00078e0013 */
[----:B------:R-:W-:Y:S05]  /*0640*/  @P0 BRA `(.L_x_4) ;  /* 0x0000000000240947 */ /* 0x000fea0003800000 */
[----:B------:R-:W-:Y:S01]  /*0650*/  MOV R24, R18 ;  /* 0x0000001200187202 */ /* 0x000fe20000000f00 */
[----:B------:R-:W-:Y:S02]  /*0660*/  IMAD.MOV.U32 R6, RZ, RZ, R19 ;  /* 0x000000ffff067224 */ /* 0x000fe400078e0013 */
[----:B------:R-:W-:Y:S02]  /*0670*/  IMAD.MOV.U32 R7, RZ, RZ, R4 ;  /* 0x000000ffff077224 */ /* 0x000fe400078e0004 */
[----:B------:R-:W-:Y:S01]  /*0680*/  IMAD.MOV.U32 R11, RZ, RZ, R20 ;  /* 0x000000ffff0b7224 */ /* 0x000fe200078e0014 */
[----:B------:R-:W-:Y:S06]  /*0690*/  BRA `(.L_x_4) ;  /* 0x0000000000107947 */ /* 0x000fec0003800000 */
.L_x_3:
[----:B------:R-:W-:Y:S01]  /*06a0*/  IMAD.MOV.U32 R24, RZ, RZ, R17 ;  /* 0x000000ffff187224 */ /* 0x000fe200078e0011 */
[----:B------:R-:W-:Y:S01]  /*06b0*/  MOV R6, R18 ;  /* 0x0000001200067202 */ /* 0x000fe20000000f00 */
[----:B------:R-:W-:Y:S02]  /*06c0*/  IMAD.MOV.U32 R7, RZ, RZ, R19 ;  /* 0x000000ffff077224 */ /* 0x000fe400078e0013 */
[----:B------:R-:W-:-:S07]  /*06d0*/  IMAD.MOV.U32 R11, RZ, RZ, R4 ;  /* 0x000000ffff0b7224 */ /* 0x000fce00078e0004 */
.L_x_4:
[----:B------:R-:W-:Y:S05]  /*06e0*/  BSYNC.RECONVERGENT B0 ;  /* 0x0000000000007941 */ /* 0x000fea0003800200 */
.L_x_2:
[----:B------:R-:W-:Y:S01]  /*06f0*/  VIADD R12, R12, 0x2 ;  /* 0x000000020c0c7836 */ /* 0x000fe20000000000 */
[----:B------:R-:W-:Y:S03]  /*0700*/  BSSY.RECONVERGENT B0, `(.L_x_5) ;  /* 0x000000c000007945 */ /* 0x000fe60003800200 */
[C---:B------:R-:W-:Y:S01]  /*0710*/  IMAD.HI.U32 R16, R12.reuse, -0x2daee0ad, RZ ;  /* 0xd2511f530c107827 */ /* 0x040fe200078e00ff */
[----:B------:R-:W-:-:S13]  /*0720*/  ISETP.NE.AND P0, PT, R12, RZ, PT ;  /* 0x000000ff0c00720c */ /* 0x000fda0003f05270 */
[----:B------:R-:W-:Y:S05]  /*0730*/  @P0 BRA `(.L_x_6) ;  /* 0x0000000000200947 */ /* 0x000fea0003800000 */
[----:B------:R-:W-:-:S05]  /*0740*/  VIADD R13, R13, 0x1 ;  /* 0x000000010d0d7836 */ /* 0x000fca0000000000 */
[----:B------:R-:W-:-:S13]  /*0750*/  ISETP.NE.AND P0, PT, R13, RZ, PT ;  /* 0x000000ff0d00720c */ /* 0x000fda0003f05270 */
[----:B------:R-:W-:Y:S01]  /*0760*/  @!P0 IADD3 R14, PT, PT, R14, 0x1, RZ ;  /* 0x000000010e0e8810 */ /* 0x000fe20007ffe0ff */
[----:B------:R-:W-:Y:S02]  /*0770*/  @!P0 VIADD R17, R15, 0x1 ;  /* 0x000000010f118836 */ /* 0x000fe40000000000 */
[----:B------:R-:W-:Y:S01]  /*0780*/  @!P0 IMAD.MOV.U32 R13, RZ, RZ, RZ ;  /* 0x000000ffff0d8224 */ /* 0x000fe200078e00ff */
[----:B------:R-:W-:-:S13]  /*0790*/  ISETP.NE.AND P2, PT, R14, RZ, !P0 ;  /* 0x000000ff0e00720c */ /* 0x000fda0004745270 */
[----:B------:R-:W-:-:S04]  /*07a0*/  @P2 IMAD.MOV R17, RZ, RZ, R15 ;  /* 0x000000ffff112224 */ /* 0x000fc800078e020f */
[----:B------:R-:W-:-:S07]  /*07b0*/  @!P0 IMAD.MOV.U32 R15, RZ, RZ, R17 ;  /* 0x000000ffff0f8224 */ /* 0x000fce00078e0011 */
.L_x_6:
[----:B------:R-:W-:Y:S05]  /*07c0*/  BSYNC.RECONVERGENT B0 ;  /* 0x0000000000007941 */ /* 0x000fea0003800200 */
.L_x_5:
[----:B------:R-:W-:Y:S01]  /*07d0*/  LOP3.LUT R16, R15, R9, R16, 0x96, !PT ;  /* 0x000000090f107212 */ /* 0x000fe200078e9610 */
[----:B------:R-:W-:Y:S01]  /*07e0*/  IMAD.WIDE.U32 R18, R14, -0x326172a9, RZ ;  /* 0xcd9e8d570e127825 */ /* 0x000fe200078e00ff */
[----:B------:R-:W-:Y:S01]  /*07f0*/  IADD3 R31, PT, PT, R31, -0x2daee0ad, RZ ;  /* 0xd2511f531f1f7810 */ /* 0x000fe20007ffe0ff */
[----:B------:R-:W-:Y:S01]  /*0800*/  BSSY.RECONVERGENT B0, `(.L_x_7) ;  /* 0x0000044000007945 */ /* 0x000fe20003800200 */
[----:B------:R-:W-:Y:S01]  /*0810*/  I2FP.F32.U32 R11, R11 ;  /* 0x0000000b000b7245 */ /* 0x000fe20000201000 */
[----:B------:R-:W-:Y:S01]  /*0820*/  IMAD.WIDE.U32 R16, R16, -0x326172a9, RZ ;  /* 0xcd9e8d5710107825 */ /* 0x000fe200078e00ff */
[----:B------:R-:W-:-:S04]  /*0830*/  LOP3.LUT R19, R13, R8, R19, 0x96, !PT ;  /* 0x000000080d137212 */ /* 0x000fc800078e9613 */
[----:B------:R-:W-:Y:S01]  /*0840*/  LOP3.LUT R36, R36, R18, R17, 0x96, !PT ;  /* 0x0000001224247212 */ /* 0x000fe200078e9611 */
[----:B------:R-:W-:-:S04]  /*0850*/  IMAD.WIDE.U32 R18, R19, -0x2daee0ad, RZ ;  /* 0xd2511f5313127825 */ /* 0x000fc800078e00ff */
        /* <DEDUP_REMOVED lines=8> */
[----:B------:R-:W-:Y:S01]  /*08e0*/  VIADD R19, R9, 0xed9eba14 ;  /* 0xed9eba1409137836 */ /* 0x000fe20000000000 */
[----:B------:R-:W-:Y:S01]  /*08f0*/  LOP3.LUT R33, R30, R36, R33, 0x96, !PT ;  /* 0x000000241e217212 */ /* 0x000fe200078e9621 */
[----:B------:R-:W-:-:S05]  /*0900*/  IMAD.WIDE.U32 R16, R16, -0x2daee0ad, RZ ;  /* 0xd2511f5310107825 */ /* 0x000fca00078e00ff */
[----:B------:R-:W-:Y:S01]  /*0910*/  LOP3.LUT R30, R19, R32, R17, 0x96, !PT ;  /* 0x00000020131e7212 */ /* 0x000fe200078e9611 */
[----:B------:R-:W-:-:S04]  /*0920*/  IMAD.WIDE.U32 R32, R33, -0x326172a9, RZ ;  /* 0xcd9e8d5721207825 */ /* 0x000fc800078e00ff */
[C---:B------:R-:W-:Y:S02]  /*0930*/  VIADD R17, R8.reuse, 0x78dde6e4 ;  /* 0x78dde6e408117836 */ /* 0x040fe40000000000 */
[----:B------:R-:W-:Y:S02]  /*0940*/  VIADD R19, R8, 0x1715609d ;  /* 0x1715609d08137836 */ /* 0x000fe40000000000 */
[----:B------:R-:W-:Y:S01]  /*0950*/  IMAD.WIDE.U32 R30, R30, -0x326172a9, RZ ;  /* 0xcd9e8d571e1e7825 */ /* 0x000fe200078e00ff */
[----:B------:R-:W-:-:S03]  /*0960*/  LOP3.LUT R33, R17, R18, R33, 0x96, !PT ;  /* 0x0000001211217212 */ /* 0x000fc600078e9621 */
[----:B------:R-:W-:Y:S01]  /*0970*/  VIADD R17, R9, 0xa9066899 ;  /* 0xa906689909117836 */ /* 0x000fe20000000000 */
[----:B------:R-:W-:Y:S01]  /*0980*/  LOP3.LUT R18, R19, R32, R31, 0x96, !PT ;  /* 0x0000002013127212 */ /* 0x000fe200078e961f */
[----:B------:R-:W-:Y:S01]  /*0990*/  IMAD.WIDE.U32 R32, R33, -0x2daee0ad, RZ ;  /* 0xd2511f5321207825 */ /* 0x000fe200078e00ff */
[----:B------:R-:W-:-:S03]  /*09a0*/  IADD3 R9, PT, PT, R9, 0x646e171e, RZ ;  /* 0x646e171e09097810 */ /* 0x000fc60007ffe0ff */
[----:B------:R-:W-:Y:S01]  /*09b0*/  IMAD.WIDE.U32 R18, R18, -0x2daee0ad, RZ ;  /* 0xd2511f5312127825 */ /* 0x000fe200078e00ff */
[----:B------:R-:W-:-:S04]  /*09c0*/  LOP3.LUT R16, R17, R16, R33, 0x96, !PT ;  /* 0x0000001011107212 */ /* 0x000fc800078e9621 */
[----:B------:R-:W-:Y:S01]  /*09d0*/  LOP3.LUT R9, R9, R32, R19, 0x96, !PT ;  /* 0x0000002009097212 */ /* 0x000fe200078e9613 */
[----:B------:R-:W-:-:S04]  /*09e0*/  IMAD.WIDE.U32 R16, R16, -0x326172a9, RZ ;  /* 0xcd9e8d5710107825 */ /* 0x000fc800078e00ff */
[----:B------:R-:W-:Y:S02]  /*09f0*/  VIADD R19, R8, 0xb54cda56 ;  /* 0xb54cda5608137836 */ /* 0x000fe40000000000 */
[----:B------:R-:W-:-:S03]  /*0a00*/  IMAD.WIDE.U32 R8, R9, -0x326172a9, RZ ;  /* 0xcd9e8d5709087825 */ /* 0x000fc600078e00ff */
[----:B------:R-:W-:Y:S02]  /*0a10*/  LOP3.LUT R17, R19, R30, R17, 0x96, !PT ;  /* 0x0000001e13117212 */ /* 0x000fe400078e9611 */
[----:B------:R-:W-:Y:S02]  /*0a20*/  LOP3.LUT R30, R29, R16, R9, 0x96, !PT ;  /* 0x000000101d1e7212 */ /* 0x000fe400078e9609 */
[----:B------:R-:W-:Y:S01]  /*0a30*/  I2FP.F32.U32 R19, R6 ;  /* 0x0000000600137245 */ /* 0x000fe20000201000 */
[----:B------:R-:W-:-:S04]  /*0a40*/  IMAD.WIDE.U32 R16, R17, -0x2daee0ad, RZ ;  /* 0xd2511f5311107825 */ /* 0x000fc800078e00ff */
[----:B------:R-:W-:Y:S01]  /*0a50*/  IMAD.WIDE.U32 R30, R30, -0x2daee0ad, RZ ;  /* 0xd2511f531e1e7825 */ /* 0x000fe200078e00ff */
[----:B------:R-:W-:-:S04]  /*0a60*/  LOP3.LUT R17, R28, R18, R17, 0x96, !PT ;  /* 0x000000121c117212 */ /* 0x000fc800078e9611 */
[----:B------:R-:W-:Y:S01]  /*0a70*/  LOP3.LUT R28, R27, R16, R31, 0x96, !PT ;  /* 0x000000101b1c7212 */ /* 0x000fe200078e961f */
[----:B------:R-:W-:-:S04]  /*0a80*/  IMAD.WIDE.U32 R16, R17, -0x326172a9, RZ ;  /* 0xcd9e8d5711107825 */ /* 0x000fc800078e00ff */
[----:B------:R-:W-:Y:S01]  /*0a90*/  IMAD.WIDE.U32 R28, R28, -0x326172a9, RZ ;  /* 0xcd9e8d571c1c7825 */ /* 0x000fe200078e00ff */
[----:B------:R-:W-:Y:S02]  /*0aa0*/  LOP3.LUT R8, R26, R8, R17, 0x96, !PT ;  /* 0x000000081a087212 */ /* 0x000fe400078e9611 */
[----:B------:R-:W-:Y:S01]  /*0ab0*/  I2FP.F32.U32 R17, R24 ;  /* 0x0000001800117245 */ /* 0x000fe20000201000 */
[----:B------:R-:W-:Y:S01]  /*0ac0*/  IMAD.MOV.U32 R24, RZ, RZ, 0x2f800000 ;  /* 0x2f800000ff187424 */ /* 0x000fe200078e00ff */
[----:B------:R-:W-:Y:S01]  /*0ad0*/  LOP3.LUT R16, R25, R16, R29, 0x96, !PT ;  /* 0x0000001019107212 */ /* 0x000fe200078e961d */
[----:B------:R-:W-:Y:S01]  /*0ae0*/  IMAD.WIDE.U32 R8, R8, -0x2daee0ad, RZ ;  /* 0xd2511f5308087825 */ /* 0x000fe200078e00ff */
[----:B------:R-:W-:-:S03]  /*0af0*/  I2FP.F32.U32 R25, R7 ;  /* 0x0000000700197245 */ /* 0x000fc60000201000 */
[-C--:B------:R-:W-:Y:S01]  /*0b00*/  FFMA R7, R17, R24.reuse, 1.1641532182693481445e-10 ;  /* 0x2f00000011077423 */ /* 0x080fe20000000018 */
[----:B------:R-:W-:Y:S01]  /*0b10*/  FFMA R19, R19, R24, 1.1641532182693481445e-10 ;  /* 0x2f00000013137423 */ /* 0x000fe20000000018 */
[----:B------:R-:W-:Y:S01]  /*0b20*/  LOP3.LUT R18, R5, R30, R9, 0x96, !PT ;  /* 0x0000001e05127212 */ /* 0x000fe200078e9609 */
[-C--:B------:R-:W-:Y:S01]  /*0b30*/  FFMA R6, R25, R24.reuse, 1.1641532182693481445e-10 ;  /* 0x2f00000019067423 */ /* 0x080fe20000000018 */
[----:B------:R-:W-:Y:S01]  /*0b40*/  FFMA R5, R11, R24, 1.1641532182693481445e-10 ;  /* 0x2f0000000b057423 */ /* 0x000fe20000000018 */
[----:B------:R-:W-:Y:S06]  /*0b50*/  @!P1 BRA `(.L_x_8) ;  /* 0x0000000000309947 */ /* 0x000fec0003800000 */
[----:B------:R-:W-:Y:S01]  /*0b60*/  ISETP.NE.AND P0, PT, R10, 0x3, PT ;  /* 0x000000030a00780c */ /* 0x000fe20003f05270 */
[----:B------:R-:W-:Y:S02]  /*0b70*/  IMAD R17, R2, -0x2daee0ad, RZ ;  /* 0xd2511f5302117824 */ /* 0x000fe400078e02ff */
[----:B------:R-:W-:Y:S02]  /*0b80*/  IMAD.MOV.U32 R2, RZ, RZ, R16 ;  /* 0x000000ffff027224 */ /* 0x000fe400078e0010 */
[----:B------:R-:W-:-:S08]  /*0b90*/  IMAD.MOV.U32 R11, RZ, RZ, R17 ;  /* 0x000000ffff0b7224 */ /* 0x000fd000078e0011 */
[----:B------:R-:W-:Y:S05]  /*0ba0*/  @!P0 BRA `(.L_x_9) ;  /* 0x0000000000248947 */ /* 0x000fea0003800000 */
[----:B------:R-:W-:Y:S01]  /*0bb0*/  ISETP.NE.AND P0, PT, R10, 0x2, PT ;  /* 0x000000020a00780c */ /* 0x000fe20003f05270 */
[----:B------:R-:W-:Y:S01]  /*0bc0*/  IMAD.MOV.U32 R11, RZ, RZ, R4 ;  /* 0x000000ffff0b7224 */ /* 0x000fe200078e0004 */
[----:B------:R-:W-:-:S11]  /*0bd0*/  MOV R2, R20 ;  /* 0x0000001400027202 */ /* 0x000fd60000000f00 */
[----:B------:R-:W-:Y:S05]  /*0be0*/  @P0 BRA `(.L_x_9) ;  /* 0x0000000000140947 */ /* 0x000fea0003800000 */
[----:B------:R-:W-:Y:S02]  /*0bf0*/  IMAD.MOV.U32 R11, RZ, RZ, R3 ;  /* 0x000000ffff0b7224 */ /* 0x000fe400078e0003 */
[----:B------:R-:W-:Y:S01]  /*0c00*/  IMAD.MOV.U32 R2, RZ, RZ, R17 ;  /* 0x000000ffff027224 */ /* 0x000fe200078e0011 */
[----:B------:R-:W-:Y:S06]  /*0c10*/  BRA `(.L_x_9) ;  /* 0x0000000000087947 */ /* 0x000fec0003800000 */
.L_x_8:
[----:B------:R-:W-:Y:S01]  /*0c20*/  IMAD.MOV.U32 R11, RZ, RZ, R20 ;  /* 0x000000ffff0b7224 */ /* 0x000fe200078e0014 */
[----:B------:R-:W-:-:S07]  /*0c30*/  MOV R2, R3 ;  /* 0x0000000300027202 */ /* 0x000fce0000000f00 */
.L_x_9:
[----:B------:R-:W-:Y:S05]  /*0c40*/  BSYNC.RECONVERGENT B0 ;  /* 0x0000000000007941 */ /* 0x000fea0003800200 */
.L_x_7:
[----:B------:R-:W0:Y:S01]  /*0c50*/  LDCU UR4, c[0x0][0x390] ;  /* 0x00007200ff0477ac */ /* 0x000e220008000800 */
[----:B------:R-:W-:Y:S01]  /*0c60*/  IMAD.MOV.U32 R17, RZ, RZ, R28 ;  /* 0x000000ffff117224 */ /* 0x000fe200078e001c */
[----:B------:R1:W-:Y:S01]  /*0c70*/  STG.E.128 desc[UR6][R22.64], R12 ;  /* 0x0000000c16007986 */ /* 0x0003e2000c101d06 */
[----:B------:R-:W2:Y:S01]  /*0c80*/  LDC R3, c[0x0][0x388] ;  /* 0x0000e200ff037b82 */ /* 0x000ea20000000800 */
[----:B0-----:R-:W-:Y:S01]  /*0c90*/  FSETP.GEU.AND P0, PT, |R19|, UR4, PT ;  /* 0x0000000413007c0b */ /* 0x001fe2000bf0e200 */
[----:B------:R-:W-:-:S05]  /*0ca0*/  IMAD.MOV.U32 R19, RZ, RZ, R8 ;  /* 0x000000ffff137224 */ /* 0x000fca00078e0008 */
[----:B------:R1:W-:Y:S01]  /*0cb0*/  STG.E.128 desc[UR6][R22.64+0x10], R16 ;  /* 0x0000101016007986 */ /* 0x0003e2000c101d06 */
[----:B------:R-:W-:Y:S08]  /*0cc0*/  BAR.SYNC.DEFER_BLOCKING 0x0 ;  /* 0x0000000000007b1d */ /* 0x000ff00000010000 */
[----:B------:R-:W-:Y:S01]  /*0cd0*/  BAR.SYNC.DEFER_BLOCKING 0x0 ;  /* 0x0000000000007b1d */ /* 0x000fe20000010000 */
[----:B--2---:R-:W-:-:S13]  /*0ce0*/  ISETP.GE.OR P0, PT, R0, R3, P0 ;  /* 0x000000030000720c */ /* 0x004fda0000706670 */
[----:B-1----:R-:W-:Y:S05]  /*0cf0*/  @P0 EXIT ;  /* 0x000000000000094d */ /* 0x002fea0003800000 */
[----:B------:R-:W0:Y:S01]  /*0d00*/  LDC.64 R16, c[0x0][0x398] ;  /* 0x0000e600ff107b82 */ /* 0x000e220000000a00 */
[----:B------:R-:W1:Y:S02]  /*0d10*/  LDCU UR10, c[0x0][0x38c] ;  /* 0x00007180ff0a77ac */ /* 0x000e640008000800 */
[----:B-1----:R-:W-:-:S04]  /*0d20*/  IMAD R15, R0, UR10, RZ ;  /* 0x0000000a000f7c24 */ /* 0x002fc8000f8e02ff */
[----:B0-----:R-:W-:-:S05]  /*0d30*/  IMAD.WIDE R14, R15, 0x4, R16 ;  /* 0x000000040f0e7825 */ /* 0x001fca00078e0210 */
[----:B------:R-:W2:Y:S01]  /*0d40*/  LDG.E R18, desc[UR6][R14.64] ;  /* 0x000000060e127981 */ /* 0x000ea2000c1e1900 */
[-C--:B------:R-:W-:Y:S01]  /*0d50*/  IABS R10, R3.reuse ;  /* 0x00000003000a7213 */ /* 0x080fe20000000000 */
[----:B------:R-:W-:Y:S01]  /*0d60*/  BSSY.RECONVERGENT B0, `(.L_x_10) ;  /* 0x0000084000007945 */ /* 0x000fe20003800200 */
[----:B------:R-:W-:Y:S02]  /*0d70*/  I2FP.F32.S32 R0, R3 ;  /* 0x0000000300007245 */ /* 0x000fe40000201400 */
[----:B------:R-:W0:Y:S01]  /*0d80*/  I2F.RP R4, R10 ;  /* 0x0000000a00047306 */ /* 0x000e220000209400 */
[----:B------:R-:W-:Y:S02]  /*0d90*/  I2FP.F32.U32 R11, R11 ;  /* 0x0000000b000b7245 */ /* 0x000fe40000201000 */
[----:B------:R-:W-:-:S06]  /*0da0*/  FMUL R0, |R7|, R0 ;  /* 0x0000000007007220 */ /* 0x000fcc0000400200 */
[----:B------:R-:W1:Y:S08]  /*0db0*/  F2I.TRUNC.NTZ R0, R0 ;  /* 0x0000000000007305 */ /* 0x000e70000020f100 */
[----:B0-----:R-:W0:Y:S01]  /*0dc0*/  MUFU.RCP R4, R4 ;  /* 0x0000000400047308 */ /* 0x001e220000001000 */
[----:B-1----:R-:W-:Y:S02]  /*0dd0*/  IABS R23, R0 ;  /* 0x0000000000177213 */ /* 0x002fe40000000000 */
[----:B------:R-:W-:Y:S01]  /*0de0*/  ISETP.GE.AND P1, PT, R0, RZ, PT ;  /* 0x000000ff0000720c */ /* 0x000fe20003f26270 */
[----:B0-----:R-:W-:-:S04]  /*0df0*/  VIADD R8, R4, 0xffffffe ;  /* 0x0ffffffe04087836 */ /* 0x001fc80000000000 */
[----:B------:R0:W1:Y:S02]  /*0e00*/  F2I.FTZ.U32.TRUNC.NTZ R9, R8 ;  /* 0x0000000800097305 */ /* 0x000064000021f000 */
[----:B0-----:R-:W-:Y:S02]  /*0e10*/  HFMA2 R8, -RZ, RZ, 0, 0 ;  /* 0x00000000ff087431 */ /* 0x001fe400000001ff */
[----:B-1----:R-:W-:-:S04]  /*0e20*/  IMAD.MOV R7, RZ, RZ, -R9 ;  /* 0x000000ffff077224 */ /* 0x002fc800078e0a09 */
[----:B------:R-:W-:-:S04]  /*0e30*/  IMAD R7, R7, R10, RZ ;  /* 0x0000000a07077224 */ /* 0x000fc800078e02ff */
[----:B------:R-:W-:Y:S01]  /*0e40*/  IMAD.HI.U32 R9, R9, R7, R8 ;  /* 0x0000000709097227 */ /* 0x000fe200078e0008 */
[----:B------:R-:W-:-:S05]  /*0e50*/  I2FP.F32.U32 R7, R2 ;  /* 0x0000000200077245 */ /* 0x000fca0000201000 */
[----:B------:R-:W-:-:S04]  /*0e60*/  IMAD.HI.U32 R9, R9, R23, RZ ;  /* 0x0000001709097227 */ /* 0x000fc800078e00ff */
[----:B------:R-:W-:Y:S01]  /*0e70*/  FFMA R2, R7, R24, 1.1641532182693481445e-10 ;  /* 0x2f00000007027423 */ /* 0x000fe20000000018 */
[----:B------:R-:W-:-:S04]  /*0e80*/  IMAD.MOV R9, RZ, RZ, -R9 ;  /* 0x000000ffff097224 */ /* 0x000fc800078e0a09 */
[----:B------:R-:W-:-:S05]  /*0e90*/  IMAD R23, R10, R9, R23 ;  /* 0x000000090a177224 */ /* 0x000fca00078e0217 */
[----:B------:R-:W-:-:S13]  /*0ea0*/  ISETP.GT.U32.AND P0, PT, R10, R23, PT ;  /* 0x000000170a00720c */ /* 0x000fda0003f04070 */
[----:B------:R-:W-:-:S05]  /*0eb0*/  @!P0 IMAD.IADD R23, R23, 0x1, -R10 ;  /* 0x0000000117178824 */ /* 0x000fca00078e0a0a */
[----:B------:R-:W-:-:S13]  /*0ec0*/  ISETP.GT.U32.AND P0, PT, R10, R23, PT ;  /* 0x000000170a00720c */ /* 0x000fda0003f04070 */
[----:B------:R-:W-:Y:S01]  /*0ed0*/  @!P0 IMAD.IADD R23, R23, 0x1, -R10 ;  /* 0x0000000117178824 */ /* 0x000fe200078e0a0a */
[----:B------:R-:W-:-:S03]  /*0ee0*/  ISETP.NE.AND P0, PT, R3, RZ, PT ;  /* 0x000000ff0300720c */ /* 0x000fc60003f05270 */
[----:B------:R-:W-:-:S10]  /*0ef0*/  @!P1 IMAD.MOV R23, RZ, RZ, -R23 ;  /* 0x000000ffff179224 */ /* 0x000fd400078e0a17 */
[----:B------:R-:W-:Y:S01]  /*0f00*/  @!P0 LOP3.LUT R23, RZ, R3, RZ, 0x33, !PT ;  /* 0x00000003ff178212 */ /* 0x000fe200078e33ff */
[----:B--2---:R-:W-:-:S04]  /*0f10*/  FMUL R12, R18, 5 ;  /* 0x40a00000120c7820 */ /* 0x004fc80000400000 */
[C---:B------:R-:W-:Y:S01]  /*0f20*/  FMUL R19, R12.reuse, 0.63661974668502807617 ;  /* 0x3f22f9830c137820 */ /* 0x040fe20000400000 */
[----:B------:R-:W-:-:S05]  /*0f30*/  FSETP.GE.AND P2, PT, |R12|, 105615, PT ;  /* 0x47ce47800c00780b */ /* 0x000fca0003f46200 */
[----:B------:R-:W0:Y:S02]  /*0f40*/  F2I.NTZ R19, R19 ;  /* 0x0000001300137305 */ /* 0x000e240000203100 */
[----:B0-----:R-:W-:-:S05]  /*0f50*/  I2FP.F32.S32 R9, R19 ;  /* 0x0000001300097245 */ /* 0x001fca0000201400 */
[----:B------:R-:W-:-:S04]  /*0f60*/  FFMA R0, R9, -1.5707962512969970703, R12 ;  /* 0xbfc90fda09007823 */ /* 0x000fc8000000000c */
[----:B------:R-:W-:Y:S01]  /*0f70*/  FFMA R4, R9, -7.5497894158615963534e-08, R0 ;  /* 0xb3a2216809047823 */ /* 0x000fe20000000000 */
[----:B------:R-:W-:-:S03]  /*0f80*/  FFMA R0, R11, R24, 1.1641532182693481445e-10 ;  /* 0x2f0000000b007423 */ /* 0x000fc60000000018 */
[----:B------:R-:W-:Y:S01]  /*0f90*/  FFMA R20, R9, -5.3903029534742383927e-15, R4 ;  /* 0xa7c234c509147823 */ /* 0x000fe20000000004 */
[----:B------:R-:W-:Y:S06]  /*0fa0*/  @!P2 BRA `(.L_x_11) ;  /* 0x00000004007ca947 */ /* 0x000fec0003800000 */
[----:B------:R-:W-:-:S13]  /*0fb0*/  FSETP.NEU.AND P0, PT, |R12|, +INF , PT ;  /* 0x7f8000000c00780b */ /* 0x000fda0003f0d200 */
[----:B------:R-:W-:Y:S01]  /*0fc0*/  @!P0 FMUL R20, RZ, R12 ;  /* 0x0000000cff148220 */ /* 0x000fe20000400000 */
[----:B------:R-:W-:Y:S01]  /*0fd0*/  @!P0 MOV R19, RZ ;  /* 0x000000ff00138202 */ /* 0x000fe20000000f00 */
[----:B------:R-:W-:Y:S06]  /*0fe0*/  @!P0 BRA `(.L_x_11) ;  /* 0x00000004006c8947 */ /* 0x000fec0003800000 */
[----:B------:R-:W-:Y:S01]  /*0ff0*/  IMAD.SHL.U32 R3, R12, 0x100, RZ ;  /* 0x000001000c037824 */ /* 0x000fe200078e00ff */
[----:B------:R-:W0:Y:S01]  /*1000*/  LDCU.64 UR8, c[0x4][0x40] ;  /* 0x01000800ff0877ac */ /* 0x000e220008000a00 */
[----:B------:R-:W-:Y:S02]  /*1010*/  IMAD.MOV.U32 R11, RZ, RZ, RZ ;  /* 0x000000ffff0b7224 */ /* 0x000fe400078e00ff */
[----:B------:R-:W-:Y:S01]  /*1020*/  IMAD.MOV.U32 R22, RZ, RZ, RZ ;  /* 0x000000ffff167224 */ /* 0x000fe200078e00ff */
[----:B------:R-:W-:Y:S01]  /*1030*/  LOP3.LUT R13, R3, 0x80000000, RZ, 0xfc, !PT ;  /* 0x80000000030d7812 */ /* 0x000fe200078efcff */
[----:B------:R-:W-:Y:S01]  /*1040*/  UMOV UR5, URZ ;  /* 0x000000ff00057c82 */ /* 0x000fe20008000000 */
[----:B------:R-:W-:-:S05]  /*1050*/  UMOV UR4, URZ ;  /* 0x000000ff00047c82 */ /* 0x000fca0008000000 */
.L_x_12:
[----:B0-----:R-:W-:Y:S01]  /*1060*/  IMAD.U32 R24, RZ, RZ, UR8 ;  /* 0x00000008ff187e24 */ /* 0x001fe2000f8e00ff */
[----:B------:R-:W-:-:S05]  /*1070*/  MOV R25, UR9 ;  /* 0x0000000900197c02 */ /* 0x000fca0008000f00 */
[----:B------:R-:W2:Y:S01]  /*1080*/  LDG.E.CONSTANT R20, desc[UR6][R24.64] ;  /* 0x0000000618147981 */ /* 0x000ea2000c1e9900 */
[----:B------:R-:W-:Y:S01]  /*1090*/  UIADD3 UR4, UPT, UPT, UR4, 0x1, URZ ;  /* 0x0000000104047890 */ /* 0x000fe2000fffe0ff */
[C---:B------:R-:W-:Y:S01]  /*10a0*/  ISETP.EQ.AND P0, PT, R22.reuse, RZ, PT ;  /* 0x000000ff1600720c */ /* 0x040fe20003f02270 */
[----:B------:R-:W-:Y:S01]  /*10b0*/  UIADD3 UR8, UP1, UPT, UR8, 0x4, URZ ;  /* 0x0000000408087890 */ /* 0x000fe2000ff3e0ff */
[C---:B------:R-:W-:Y:S01]  /*10c0*/  ISETP.EQ.AND P1, PT, R22.reuse, 0x4, PT ;  /* 0x000000041600780c */ /* 0x040fe20003f22270 */
[----:B------:R-:W-:Y:S01]  /*10d0*/  UISETP.NE.AND UP0, UPT, UR4, 0x6, UPT ;  /* 0x000000060400788c */ /* 0x000fe2000bf05270 */
[C---:B------:R-:W-:Y:S01]  /*10e0*/  ISETP.EQ.AND P2, PT, R22.reuse, 0x8, PT ;  /* 0x000000081600780c */ /* 0x040fe20003f42270 */
[----:B------:R-:W-:Y:S01]  /*10f0*/  UIADD3.X UR9, UPT, UPT, URZ, UR9, URZ, UP1, !UPT ;  /* 0x00000009ff097290 */ /* 0x000fe20008ffe4ff */
[C---:B------:R-:W-:Y:S02]  /*1100*/  ISETP.EQ.AND P3, PT, R22.reuse, 0xc, PT ;  /* 0x0000000c1600780c */ /* 0x040fe40003f62270 */
[----:B------:R-:W-:-:S02]  /*1110*/  ISETP.EQ.AND P4, PT, R22, 0x10, PT ;  /* 0x000000101600780c */ /* 0x000fc40003f82270 */
[C---:B------:R-:W-:Y:S01]  /*1120*/  ISETP.EQ.AND P5, PT, R22.reuse, 0x14, PT ;  /* 0x000000141600780c */ /* 0x040fe20003fa2270 */
[----:B------:R-:W-:Y:S02]  /*1130*/  VIADD R22, R22, 0x4 ;  /* 0x0000000416167836 */ /* 0x000fe40000000000 */
[----:B--2---:R-:W-:-:S03]  /*1140*/  IMAD.WIDE.U32 R20, R20, R13, RZ ;  /* 0x0000000d14147225 */ /* 0x004fc600078e00ff */
[----:B------:R-:W-:-:S04]  /*1150*/  IADD3 R19, P6, PT, R20, R11, RZ ;  /* 0x0000000b14137210 */ /* 0x000fc80007fde0ff */
[----:B------:R-:W-:Y:S01]  /*1160*/  IADD3.X R11, PT, PT, R21, UR5, RZ, P6, !PT ;  /* 0x00000005150b7c10 */ /* 0x000fe2000b7fe4ff */
[--C-:B------:R-:W-:Y:S01]  /*1170*/  @P0 IMAD.MOV.U32 R3, RZ, RZ, R19.reuse ;  /* 0x000000ffff030224 */ /* 0x100fe200078e0013 */
[----:B------:R-:W-:Y:S01]  /*1180*/  @P4 MOV R9, R19 ;  /* 0x0000001300094202 */ /* 0x000fe20000000f00 */
[--C-:B------:R-:W-:Y:S02]  /*1190*/  @P1 IMAD.MOV.U32 R4, RZ, RZ, R19.reuse ;  /* 0x000000ffff041224 */ /* 0x100fe400078e0013 */
[--C-:B------:R-:W-:Y:S02]  /*11a0*/  @P2 IMAD.MOV.U32 R7, RZ, RZ, R19.reuse ;  /* 0x000000ffff072224 */ /* 0x100fe400078e0013 */
[--C-:B------:R-:W-:Y:S02]  /*11b0*/  @P3 IMAD.MOV.U32 R8, RZ, RZ, R19.reuse ;  /* 0x000000ffff083224 */ /* 0x100fe400078e0013 */
[----:B------:R-:W-:Y:S01]  /*11c0*/  @P5 IMAD.MOV.U32 R10, RZ, RZ, R19 ;  /* 0x000000ffff0a5224 */ /* 0x000fe200078e0013 */
[----:B------:R-:W-:Y:S06]  /*11d0*/  BRA.U UP0, `(.L_x_12) ;  /* 0xfffffffd00a07547 */ /* 0x000fec000b83ffff */
[----:B------:R-:W-:Y:S01]  /*11e0*/  SHF.R.U32.HI R13, RZ, 0x17, R12 ;  /* 0x00000017ff0d7819 */ /* 0x000fe2000001160c */
[----:B------:R-:W-:Y:S03]  /*11f0*/  BSSY.RECONVERGENT B1, `(.L_x_13) ;  /* 0x0000028000017945 */ /* 0x000fe60003800200 */
[C---:B------:R-:W-:Y:S02]  /*1200*/  LOP3.LUT R19, R13.reuse, 0xe0, RZ, 0xc0, !PT ;  /* 0x000000e00d137812 */ /* 0x040fe400078ec0ff */
[----:B------:R-:W-:-:S03]  /*1210*/  LOP3.LUT P6, RZ, R13, 0x1f, RZ, 0xc0, !PT ;  /* 0x0000001f0dff7812 */ /* 0x000fc600078cc0ff */
[----:B------:R-:W-:-:S05]  /*1220*/  VIADD R19, R19, 0xffffff80 ;  /* 0xffffff8013137836 */ /* 0x000fca0000000000 */
[----:B------:R-:W-:-:S05]  /*1230*/  SHF.R.U32.HI R19, RZ, 0x5, R19 ;  /* 0x00000005ff137819 */ /* 0x000fca0000011613 */
[----:B------:R-:W-:-:S05]  /*1240*/  IMAD.U32 R22, R19, -0x4, RZ ;  /* 0xfffffffc13167824 */ /* 0x000fca00078e00ff */
[C---:B------:R-:W-:Y:S02]  /*1250*/  ISETP.EQ.AND P3, PT, R22.reuse, -0x18, PT ;  /* 0xffffffe81600780c */ /* 0x040fe40003f62270 */
[C---:B------:R-:W-:Y:S02]  /*1260*/  ISETP.EQ.AND P4, PT, R22.reuse, -0x14, PT ;  /* 0xffffffec1600780c */ /* 0x040fe40003f82270 */
[C---:B------:R-:W-:Y:S02]  /*1270*/  ISETP.EQ.AND P2, PT, R22.reuse, -0x10, PT ;  /* 0xfffffff01600780c */ /* 0x040fe40003f42270 */
[C---:B------:R-:W-:Y:S02]  /*1280*/  ISETP.EQ.AND P1, PT, R22.reuse, -0xc, PT ;  /* 0xfffffff41600780c */ /* 0x040fe40003f22270 */
[C---:B------:R-:W-:Y:S02]  /*1290*/  ISETP.EQ.AND P0, PT, R22.reuse, -0x8, PT ;  /* 0xfffffff81600780c */ /* 0x040fe40003f02270 */
[----:B------:R-:W-:-:S03]  /*12a0*/  ISETP.EQ.AND P5, PT, R22, RZ, PT ;  /* 0x000000ff1600720c */ /* 0x000fc60003fa2270 */
[----:B------:R-:W-:Y:S02]  /*12b0*/  @P3 MOV R19, R3 ;  /* 0x0000000300133202 */ /* 0x000fe40000000f00 */
[C---:B------:R-:W-:Y:S01]  /*12c0*/  ISETP.EQ.AND P3, PT, R22.reuse, -0x4, PT ;  /* 0xfffffffc1600780c */ /* 0x040fe20003f62270 */
[----:B------:R-:W-:Y:S02]  /*12d0*/  @P4 IMAD.MOV.U32 R20, RZ, RZ, R3 ;  /* 0x000000ffff144224 */ /* 0x000fe400078e0003 */
[--C-:B------:R-:W-:Y:S01]  /*12e0*/  @P4 IMAD.MOV.U32 R19, RZ, RZ, R4.reuse ;  /* 0x000000ffff134224 */ /* 0x100fe200078e0004 */
[----:B------:R-:W-:Y:S01]  /*12f0*/  ISETP.EQ.AND P4, PT, R22, 0x4, PT ;  /* 0x000000041600780c */ /* 0x000fe20003f82270 */
[----:B------:R-:W-:Y:S01]  /*1300*/  @P2 IMAD.MOV.U32 R20, RZ, RZ, R4 ;  /* 0x000000ffff142224 */ /* 0x000fe200078e0004 */
[----:B------:R-:W-:Y:S01]  /*1310*/  @P1 MOV R20, R7 ;  /* 0x0000000700141202 */ /* 0x000fe20000000f00 */
[----:B------:R-:W-:Y:S02]  /*1320*/  @P2 IMAD.MOV.U32 R19, RZ, RZ, R7 ;  /* 0x000000ffff132224 */ /* 0x000fe400078e0007 */
[----:B------:R-:W-:-:S02]  /*1330*/  @P1 IMAD.MOV.U32 R19, RZ, RZ, R8 ;  /* 0x000000ffff131224 */ /* 0x000fc400078e0008 */
[----:B------:R-:W-:Y:S02]  /*1340*/  @P0 IMAD.MOV.U32 R20, RZ, RZ, R8 ;  /* 0x000000ffff140224 */ /* 0x000fe400078e0008 */
[--C-:B------:R-:W-:Y:S01]  /*1350*/  @P0 IMAD.MOV.U32 R19, RZ, RZ, R9.reuse ;  /* 0x000000ffff130224 */ /* 0x100fe200078e0009 */
[----:B------:R-:W-:Y:S01]  /*1360*/  @P3 MOV R19, R10 ;  /* 0x0000000a00133202 */ /* 0x000fe20000000f00 */
[----:B------:R-:W-:Y:S02]  /*1370*/  @P3 IMAD.MOV.U32 R20, RZ, RZ, R9 ;  /* 0x000000ffff143224 */ /* 0x000fe400078e0009 */
[----:B------:R-:W-:Y:S02]  /*1380*/  @P5 IMAD.MOV.U32 R20, RZ, RZ, R10 ;  /* 0x000000ffff145224 */ /* 0x000fe400078e000a */
[--C-:B------:R-:W-:Y:S02]  /*1390*/  @P5 IMAD.MOV.U32 R19, RZ, RZ, R11.reuse ;  /* 0x000000ffff135224 */ /* 0x100fe400078e000b */
[----:B------:R-:W-:Y:S01]  /*13a0*/  @P4 IMAD.MOV.U32 R20, RZ, RZ, R11 ;  /* 0x000000ffff144224 */ /* 0x000fe200078e000b */
[----:B------:R-:W-:Y:S06]  /*13b0*/  @!P6 BRA `(.L_x_14) ;  /* 0x00000000002ce947 */ /* 0x000fec0003800000 */
[----:B------:R-:W-:Y:S01]  /*13c0*/  @P2 IMAD.MOV.U32 R21, RZ, RZ, R3 ;  /* 0x000000ffff152224 */ /* 0x000fe200078e0003 */
[----:B------:R-:W-:Y:S01]  /*13d0*/  @P1 MOV R21, R4 ;  /* 0x0000000400151202 */ /* 0x000fe20000000f00 */
[----:B------:R-:W-:Y:S01]  /*13e0*/  @P0 IMAD.MOV.U32 R21, RZ, RZ, R7 ;  /* 0x000000ffff150224 */ /* 0x000fe200078e0007 */
[----:B------:R-:W-:Y:S01]  /*13f0*/  ISETP.EQ.AND P0, PT, R22, 0x8, PT ;  /* 0x000000081600780c */ /* 0x000fe20003f02270 */
[----:B------:R-:W-:Y:S01]  /*1400*/  @P3 IMAD.MOV.U32 R21, RZ, RZ, R8 ;  /* 0x000000ffff153224 */ /* 0x000fe200078e0008 */
[----:B------:R-:W-:Y:S01]  /*1410*/  LOP3.LUT R13, R13, 0x1f, RZ, 0xc0, !PT ;  /* 0x0000001f0d0d7812 */ /* 0x000fe200078ec0ff */
[----:B------:R-:W-:Y:S02]  /*1420*/  @P5 IMAD.MOV.U32 R21, RZ, RZ, R9 ;  /* 0x000000ffff155224 */ /* 0x000fe400078e0009 */
[----:B------:R-:W-:Y:S01]  /*1430*/  @P4 IMAD.MOV.U32 R21, RZ, RZ, R10 ;  /* 0x000000ffff154224 */ /* 0x000fe200078e000a */
[----:B------:R-:W-:-:S07]  /*1440*/  SHF.L.W.U32.HI R19, R20, R13, R19 ;  /* 0x0000000d14137219 */ /* 0x000fce0000010e13 */
[----:B------:R-:W-:-:S04]  /*1450*/  @P0 MOV R21, R11 ;  /* 0x0000000b00150202 */ /* 0x000fc80000000f00 */
[----:B------:R-:W-:-:S07]  /*1460*/  SHF.L.W.U32.HI R20, R21, R13, R20 ;  /* 0x0000000d15147219 */ /* 0x000fce0000010e14 */
.L_x_14:
[----:B------:R-:W-:Y:S05]  /*1470*/  BSYNC.RECONVERGENT B1 ;  /* 0x0000000000017941 */ /* 0x000fea0003800200 */
.L_x_13:
[C---:B------:R-:W-:Y:S01]  /*1480*/  SHF.L.W.U32.HI R11, R20.reuse, 0x2, R19 ;  /* 0x00000002140b7819 */ /* 0x040fe20000010e13 */
[----:B------:R-:W-:Y:S01]  /*1490*/  IMAD.SHL.U32 R20, R20, 0x4, RZ ;  /* 0x0000000414147824 */ /* 0x000fe200078e00ff */
[----:B------:R-:W-:Y:S01]  /*14a0*/  UMOV UR4, 0x54442d19 ;  /* 0x54442d1900047882 */ /* 0x000fe20000000000 */
[----:B------:R-:W-:Y:S01]  /*14b0*/  UMOV UR5, 0x3bf921fb ;  /* 0x3bf921fb00057882 */ /* 0x000fe20000000000 */
[----:B------:R-:W-:Y:S02]  /*14c0*/  SHF.R.S32.HI R13, RZ, 0x1f, R11 ;  /* 0x0000001fff0d7819 */ /* 0x000fe4000001140b */
[----:B------:R-:W-:Y:S02]  /*14d0*/  ISETP.GE.AND P0, PT, R12, RZ, PT ;  /* 0x000000ff0c00720c */ /* 0x000fe40003f06270 */
[C---:B------:R-:W-:Y:S02]  /*14e0*/  LOP3.LUT R20, R13.reuse, R20, RZ, 0x3c, !PT ;  /* 0x000000140d147212 */ /* 0x040fe400078e3cff */
[----:B------:R-:W-:-:S02]  /*14f0*/  LOP3.LUT R21, R13, R11, RZ, 0x3c, !PT ;  /* 0x0000000b0d157212 */ /* 0x000fc400078e3cff */
[----:B------:R-:W-:Y:S02]  /*1500*/  SHF.R.U32.HI R19, RZ, 0x1e, R19 ;  /* 0x0000001eff137819 */ /* 0x000fe40000011613 */
[C---:B------:R-:W-:Y:S02]  /*1510*/  LOP3.LUT R12, R11.reuse, R12, RZ, 0x3c, !PT ;  /* 0x0000000c0b0c7212 */ /* 0x040fe400078e3cff */
[----:B------:R-:W0:Y:S01]  /*1520*/  I2F.F64.S64 R20, R20 ;  /* 0x0000001400147312 */ /* 0x000e220000301c00 */
[----:B------:R-:W-:Y:S02]  /*1530*/  LEA.HI R19, R11, R19, RZ, 0x1 ;  /* 0x000000130b137211 */ /* 0x000fe400078f08ff */
[----:B------:R-:W-:-:S03]  /*1540*/  ISETP.GE.AND P1, PT, R12, RZ, PT ;  /* 0x000000ff0c00720c */ /* 0x000fc60003f26270 */
[----:B------:R-:W-:-:S04]  /*1550*/  IMAD.MOV R11, RZ, RZ, -R19 ;  /* 0x000000ffff0b7224 */ /* 0x000fc800078e0a13 */
[----:B------:R-:W-:Y:S01]  /*1560*/  @!P0 IMAD.MOV.U32 R19, RZ, RZ, R11 ;  /* 0x000000ffff138224 */ /* 0x000fe200078e000b */
[----:B0-----:R-:W-:-:S10]  /*1570*/  DMUL R24, R20, UR4 ;  /* 0x0000000414187c28 */ /* 0x001fd40008000000 */
[----:B------:R-:W0:Y:S02]  /*1580*/  F2F.F32.F64 R24, R24 ;  /* 0x0000001800187310 */ /* 0x000e240000301000 */
[----:B0-----:R-:W-:-:S07]  /*1590*/  FSEL R20, -R24, R24, !P1 ;  /* 0x0000001818147208 */ /* 0x001fce0004800100 */
.L_x_11:
[----:B------:R-:W-:Y:S05]  /*15a0*/  BSYNC.RECONVERGENT B0 ;  /* 0x0000000000007941 */ /* 0x000fea0003800200 */
.L_x_10:
[----:B------:R-:W-:Y:S01]  /*15b0*/  FMUL R25, R18, 4 ;  /* 0x4080000012197820 */ /* 0x000fe20000400000 */
[----:B------:R-:W-:Y:S01]  /*15c0*/  LOP3.LUT R12, R19, 0x1, RZ, 0xc0, !PT ;  /* 0x00000001130c7812 */ /* 0x000fe200078ec0ff */
[----:B------:R-:W-:Y:S02]  /*15d0*/  IMAD.MOV.U32 R11, RZ, RZ, 0x37cbac00 ;  /* 0x37cbac00ff0b7424 */ /* 0x000fe400078e00ff */
[----:B------:R-:W-:Y:S01]  /*15e0*/  FMUL R21, R20, R20 ;  /* 0x0000001414157220 */ /* 0x000fe20000400000 */
[----:B------:R-:W-:Y:S01]  /*15f0*/  FMUL R26, R25, 0.63661974668502807617 ;  /* 0x3f22f983191a7820 */ /* 0x000fe20000400000 */
[----:B------:R-:W-:Y:S01]  /*1600*/  ISETP.NE.U32.AND P0, PT, R12, 0x1, PT ;  /* 0x000000010c00780c */ /* 0x000fe20003f05070 */
[----:B------:R-:W-:Y:S02]  /*1610*/  IMAD.MOV.U32 R22, RZ, RZ, 0x3effffff ;  /* 0x3effffffff167424 */ /* 0x000fe400078e00ff */
[----:B------:R-:W-:Y:S01]  /*1620*/  FFMA R12, R21, R11, -0.0013887860113754868507 ;  /* 0xbab607ed150c7423 */ /* 0x000fe2000000000b */
[----:B------:R-:W-:Y:S01]  /*1630*/  MOV R13, 0x3d2aaabb ;  /* 0x3d2aaabb000d7802 */ /* 0x000fe20000000f00 */
[----:B------:R-:W-:Y:S01]  /*1640*/  BSSY.RECONVERGENT B0, `(.L_x_15) ;  /* 0x0000072000007945 */ /* 0x000fe20003800200 */
[----:B------:R-:W0:Y:S01]  /*1650*/  F2I.NTZ R26, R26 ;  /* 0x0000001a001a7305 */ /* 0x000e220000203100 */
[----:B------:R-:W-:-:S02]  /*1660*/  FSEL R28, -R22, -0.16666662693023681641, !P0 ;  /* 0xbe2aaaa8161c7808 */ /* 0x000fc40004000100 */
[----:B------:R-:W-:Y:S02]  /*1670*/  FSEL R12, R12, -0.00019574658654164522886, !P0 ;  /* 0xb94d41530c0c7808 */ /* 0x000fe40004000000 */
[----:B------:R-:W-:Y:S02]  /*1680*/  FSEL R24, R13, 0.0083327032625675201416, !P0 ;  /* 0x3c0885e40d187808 */ /* 0x000fe40004000000 */
[----:B------:R-:W-:-:S03]  /*1690*/  LOP3.LUT P1, RZ, R19, 0x2, RZ, 0xc0, !PT ;  /* 0x0000000213ff7812 */ /* 0x000fc6000782c0ff */
[----:B------:R-:W-:Y:S01]  /*16a0*/  FFMA R24, R21, R12, R24 ;  /* 0x0000000c15187223 */ /* 0x000fe20000000018 */
[----:B------:R-:W-:Y:S02]  /*16b0*/  FSEL R12, R20, 1, P0 ;  /* 0x3f800000140c7808 */ /* 0x000fe40000000000 */
[----:B------:R-:W-:Y:S01]  /*16c0*/  FSETP.GE.AND P0, PT, |R25|, 105615, PT ;  /* 0x47ce47801900780b */ /* 0x000fe20003f06200 */
[C---:B------:R-:W-:Y:S01]  /*16d0*/  FFMA R24, R21.reuse, R24, R28 ;  /* 0x0000001815187223 */ /* 0x040fe2000000001c */
[----:B0-----:R-:W-:Y:S01]  /*16e0*/  I2FP.F32.S32 R20, R26 ;  /* 0x0000001a00147245 */ /* 0x001fe20000201400 */
[----:B------:R-:W-:-:S04]  /*16f0*/  FFMA R21, R21, R12, RZ ;  /* 0x0000000c15157223 */ /* 0x000fc800000000ff */
[----:B------:R-:W-:Y:S01]  /*1700*/  FFMA R19, R20, -1.5707962512969970703, R25 ;  /* 0xbfc90fda14137823 */ /* 0x000fe20000000019 */
[----:B------:R-:W-:-:S03]  /*1710*/  FFMA R21, R21, R24, R12 ;  /* 0x0000001815157223 */ /* 0x000fc6000000000c */
[----:B------:R-:W-:Y:S01]  /*1720*/  FFMA R19, R20, -7.5497894158615963534e-08, R19 ;  /* 0xb3a2216814137823 */ /* 0x000fe20000000013 */
[----:B------:R-:W-:-:S03]  /*1730*/  @P1 FADD R21, RZ, -R21 ;  /* 0x80000015ff151221 */ /* 0x000fc60000000000 */
[----:B------:R-:W-:Y:S01]  /*1740*/  FFMA R12, R20, -5.3903029534742383927e-15, R19 ;  /* 0xa7c234c5140c7823 */ /* 0x000fe20000000013 */
[----:B------:R-:W-:Y:S01]  /*1750*/  FFMA R24, R21, 10, R18 ;  /* 0x4120000015187823 */ /* 0x000fe20000000012 */
[----:B------:R-:W-:Y:S06]  /*1760*/  @!P0 BRA `(.L_x_16) ;  /* 0x00000004007c8947 */ /* 0x000fec0003800000 */
[----:B------:R-:W-:-:S13]  /*1770*/  FSETP.NEU.AND P0, PT, |R25|, +INF , PT ;  /* 0x7f8000001900780b */ /* 0x000fda0003f0d200 */
[----:B------:R-:W-:Y:S01]  /*1780*/  @!P0 FMUL R12, RZ, R25 ;  /* 0x00000019ff0c8220 */ /* 0x000fe20000400000 */
[----:B------:R-:W-:Y:S01]  /*1790*/  @!P0 IMAD.MOV.U32 R26, RZ, RZ, RZ ;  /* 0x000000ffff1a8224 */ /* 0x000fe200078e00ff */
[----:B------:R-:W-:Y:S06]  /*17a0*/  @!P0 BRA `(.L_x_16) ;  /* 0x00000004006c8947 */ /* 0x000fec0003800000 */
[----:B------:R-:W-:Y:S01]  /*17b0*/  IMAD.SHL.U32 R12, R25, 0x100, RZ ;  /* 0x00000100190c7824 */ /* 0x000fe200078e00ff */
[----:B------:R-:W-:Y:S01]  /*17c0*/  CS2R R26, SRZ ;  /* 0x00000000001a7805 */ /* 0x000fe2000001ff00 */
[----:B------:R-:W0:Y:S03]  /*17d0*/  LDCU.64 UR8, c[0x4][0x40] ;  /* 0x01000800ff0877ac */ /* 0x000e260008000a00 */
[----:B------:R-:W-:Y:S01]  /*17e0*/  LOP3.LUT R12, R12, 0x80000000, RZ, 0xfc, !PT ;  /* 0x800000000c0c7812 */ /* 0x000fe200078efcff */
[----:B------:R-:W-:Y:S01]  /*17f0*/  UMOV UR5, URZ ;  /* 0x000000ff00057c82 */ /* 0x000fe20008000000 */
[----:B------:R-:W-:-:S05]  /*1800*/  UMOV UR4, URZ ;  /* 0x000000ff00047c82 */ /* 0x000fca0008000000 */
.L_x_17:
[----:B0-----:R-:W-:Y:S01]  /*1810*/  MOV R19, UR9 ;  /* 0x0000000900137c02 */ /* 0x001fe20008000f00 */
[----:B------:R-:W-:-:S05]  /*1820*/  IMAD.U32 R18, RZ, RZ, UR8 ;  /* 0x00000008ff127e24 */ /* 0x000fca000f8e00ff */
        /* <DEDUP_REMOVED lines=45> */
[----:B------:R-:W-:Y:S02]  /*1b00*/  @P3 IMAD.MOV.U32 R19, RZ, RZ, R9 ;  /* 0x000000ffff133224 */ /* 0x000fe400078e0009 */
[----:B------:R-:W-:Y:S02]  /*1b10*/  @P5 IMAD.MOV.U32 R19, RZ, RZ, R10 ;  /* 0x000000ffff135224 */ /* 0x000fe400078e000a */
[----:B------:R-:W-:Y:S02]  /*1b20*/  @P4 IMAD.MOV.U32 R19, RZ, RZ, R27 ;  /* 0x000000ffff134224 */ /* 0x000fe400078e001b */
[----:B------:R-:W-:Y:S01]  /*1b30*/  @P0 IMAD.MOV.U32 R12, RZ, RZ, R9 ;  /* 0x000000ffff0c0224 */ /* 0x000fe200078e0009 */
[----:B------:R-:W-:Y:S01]  /*1b40*/  @P3 MOV R12, R10 ;  /* 0x0000000a000c3202 */ /* 0x000fe20000000f00 */
[----:B------:R-:W-:-:S02]  /*1b50*/  @P5 IMAD.MOV.U32 R12, RZ, RZ, R27 ;  /* 0x000000ffff0c5224 */ /* 0x000fc400078e001b */
[----:B------:R-:W-:Y:S01]  /*1b60*/  IMAD.MOV.U32 R20, RZ, RZ, R19 ;  /* 0x000000ffff147224 */ /* 0x000fe200078e0013 */
[----:B------:R-:W-:Y:S06]  /*1b70*/  @!P6 BRA `(.L_x_19) ;  /* 0x00000000002ce947 */ /* 0x000fec0003800000 */
[----:B------:R-:W-:Y:S01]  /*1b80*/  @P2 MOV R21, R3 ;  /* 0x0000000300152202 */ /* 0x000fe20000000f00 */
[----:B------:R-:W-:Y:S01]  /*1b90*/  @P1 IMAD.MOV.U32 R21, RZ, RZ, R4 ;  /* 0x000000ffff151224 */ /* 0x000fe200078e0004 */
[----:B------:R-:W-:Y:S01]  /*1ba0*/  LOP3.LUT R19, R18, 0x1f, RZ, 0xc0, !PT ;  /* 0x0000001f12137812 */ /* 0x000fe200078ec0ff */
[----:B------:R-:W-:Y:S01]  /*1bb0*/  @P0 IMAD.MOV.U32 R21, RZ, RZ, R7 ;  /* 0x000000ffff150224 */ /* 0x000fe200078e0007 */
[----:B------:R-:W-:Y:S01]  /*1bc0*/  ISETP.EQ.AND P0, PT, R26, 0x8, PT ;  /* 0x000000081a00780c */ /* 0x000fe20003f02270 */
[----:B------:R-:W-:Y:S01]  /*1bd0*/  @P3 IMAD.MOV.U32 R21, RZ, RZ, R8 ;  /* 0x000000ffff153224 */ /* 0x000fe200078e0008 */
[----:B------:R-:W-:Y:S01]  /*1be0*/  SHF.L.W.U32.HI R12, R20, R19, R12 ;  /* 0x00000013140c7219 */ /* 0x000fe20000010e0c */
[----:B------:R-:W-:Y:S01]  /*1bf0*/  @P5 IMAD.MOV.U32 R21, RZ, RZ, R9 ;  /* 0x000000ffff155224 */ /* 0x000fe200078e0009 */
[----:B------:R-:W-:-:S09]  /*1c00*/  @P4 MOV R21, R10 ;  /* 0x0000000a00154202 */ /* 0x000fd20000000f00 */
[----:B------:R-:W-:-:S05]  /*1c10*/  @P0 IMAD.MOV.U32 R21, RZ, RZ, R27 ;  /* 0x000000ffff150224 */ /* 0x000fca00078e001b */
[----:B------:R-:W-:-:S07]  /*1c20*/  SHF.L.W.U32.HI R20, R21, R19, R20 ;  /* 0x0000001315147219 */ /* 0x000fce0000010e14 */
.L_x_19:
[----:B------:R-:W-:Y:S05]  /*1c30*/  BSYNC.RECONVERGENT B1 ;  /* 0x0000000000017941 */ /* 0x000fea0003800200 */
.L_x_18:
        /* <DEDUP_REMOVED lines=18> */
.L_x_16:
[----:B------:R-:W-:Y:S05]  /*1d60*/  BSYNC.RECONVERGENT B0 ;  /* 0x0000000000007941 */ /* 0x000fea0003800200 */
.L_x_15:
[----:B------:R-:W-:Y:S01]  /*1d70*/  IMAD R23, R23, UR10, RZ ;  /* 0x0000000a17177c24 */ /* 0x000fe2000f8e02ff */
[----:B------:R-:W2:Y:S03]  /*1d80*/  LDG.E R19, desc[UR6][R14.64+0x4] ;  /* 0x000004060e137981 */ /* 0x000ea6000c1e1900 */
[----:B------:R-:W-:Y:S01]  /*1d90*/  IMAD.WIDE R16, R23, 0x4, R16 ;  /* 0x0000000417107825 */ /* 0x000fe200078e0210 */
[----:B------:R-:W3:Y:S04]  /*1da0*/  LDG.E R18, desc[UR6][R14.64+0x8] ;  /* 0x000008060e127981 */ /* 0x000ee8000c1e1900 */
[----:B------:R-:W4:Y:S01]  /*1db0*/  LDG.E R29, desc[UR6][R16.64] ;  /* 0x00000006101d7981 */ /* 0x000f22000c1e1900 */
[----:B------:R-:W-:Y:S01]  /*1dc0*/  FMUL R20, R12, R12 ;  /* 0x0000000c0c147220 */ /* 0x000fe20000400000 */
[----:B------:R-:W-:-:S03]  /*1dd0*/  LOP3.LUT R21, R26, 0x1, RZ, 0xc0, !PT ;  /* 0x000000011a157812 */ /* 0x000fc600078ec0ff */
[----:B------:R-:W-:Y:S01]  /*1de0*/  FFMA R23, R20, R11, -0.0013887860113754868507 ;  /* 0xbab607ed14177423 */ /* 0x000fe2000000000b */
[----:B------:R-:W-:Y:S02]  /*1df0*/  ISETP.NE.U32.AND P0, PT, R21, 0x1, PT ;  /* 0x000000011500780c */ /* 0x000fe40003f05070 */
[----:B------:R-:W-:Y:S02]  /*1e00*/  MOV R30, 0x3c0885e4 ;  /* 0x3c0885e4001e7802 */ /* 0x000fe40000000f00 */
[----:B------:R-:W-:Y:S01]  /*1e10*/  FSEL R25, R23, -0.00019574658654164522886, P0 ;  /* 0xb94d415317197808 */ /* 0x000fe20000000000 */
[----:B------:R-:W-:Y:S01]  /*1e20*/  VIADD R21, R26, 0x1 ;  /* 0x000000011a157836 */ /* 0x000fe20000000000 */
[----:B------:R-:W-:Y:S01]  /*1e30*/  FSEL R27, R30, 0.041666727513074874878, !P0 ;  /* 0x3d2aaabb1e1b7808 */ /* 0x000fe20004000000 */
[----:B------:R-:W-:Y:S01]  /*1e40*/  IMAD.MOV.U32 R26, RZ, RZ, 0x3e2aaaa8 ;  /* 0x3e2aaaa8ff1a7424 */ /* 0x000fe200078e00ff */
[----:B------:R-:W-:Y:S02]  /*1e50*/  FSEL R12, R12, 1, !P0 ;  /* 0x3f8000000c0c7808 */ /* 0x000fe40004000000 */
[----:B------:R-:W-:Y:S01]  /*1e60*/  LOP3.LUT P1, RZ, R21, 0x2, RZ, 0xc0, !PT ;  /* 0x0000000215ff7812 */ /* 0x000fe2000782c0ff */
[----:B------:R-:W-:Y:S01]  /*1e70*/  FFMA R27, R20, R25, R27 ;  /* 0x00000019141b7223 */ /* 0x000fe2000000001b */
[----:B------:R-:W-:-:S05]  /*1e80*/  FSEL R21, -R26, -0.4999999701976776123, !P0 ;  /* 0xbeffffff1a157808 */ /* 0x000fca0004000100 */
[C---:B------:R-:W-:Y:S01]  /*1e90*/  FFMA R27, R20.reuse, R27, R21 ;  /* 0x0000001b141b7223 */ /* 0x040fe20000000015 */
[----:B------:R-:W-:-:S04]  /*1ea0*/  FFMA R21, R20, R12, RZ ;  /* 0x0000000c14157223 */ /* 0x000fc800000000ff */
[----:B------:R-:W-:-:S04]  /*1eb0*/  FFMA R21, R21, R27, R12 ;  /* 0x0000001b15157223 */ /* 0x000fc8000000000c */
[----:B------:R-:W-:-:S04]  /*1ec0*/  @P1 FADD R21, RZ, -R21 ;  /* 0x80000015ff151221 */ /* 0x000fc80000000000 */
[----:B------:R-:W-:Y:S01]  /*1ed0*/  FFMA R24, R21, 7, R24 ;  /* 0x40e0000015187823 */ /* 0x000fe20000000018 */
[----:B------:R-:W-:Y:S01]  /*1ee0*/  BSSY.RECONVERGENT B0, `(.L_x_20) ;  /* 0x000006a000007945 */ /* 0x000fe20003800200 */
[----:B----4-:R-:W-:-:S04]  /*1ef0*/  FMUL R23, R29, 5 ;  /* 0x40a000001d177820 */ /* 0x010fc80000400000 */
[----:B------:R-:W-:-:S04]  /*1f00*/  FMUL R28, R23, 0.63661974668502807617 ;  /* 0x3f22f983171c7820 */ /* 0x000fc80000400000 */
[----:B------:R-:W0:Y:S01]  /*1f10*/  F2I.NTZ R25, R28 ;  /* 0x0000001c00197305 */ /* 0x000e220000203100 */
[----:B------:R-:W-:Y:S01]  /*1f20*/  FSETP.GE.AND P0, PT, |R23|, 105615, PT ;  /* 0x47ce47801700780b */ /* 0x000fe20003f06200 */
[----:B--2---:R-:W-:Y:S01]  /*1f30*/  FADD R19, R24, R19 ;  /* 0x0000001318137221 */ /* 0x004fe20000000000 */
[----:B0-----:R-:W-:-:S05]  /*1f40*/  I2FP.F32.S32 R20, R25 ;  /* 0x0000001900147245 */ /* 0x001fca0000201400 */
[----:B------:R-:W-:Y:S01]  /*1f50*/  FFMA R21, R20, -1.5707962512969970703, R23 ;  /* 0xbfc90fda14157823 */ /* 0x000fe20000000017 */
[----:B---3--:R-:W-:-:S03]  /*1f60*/  FADD R12, R19, R18 ;  /* 0x00000012130c7221 */ /* 0x008fc60000000000 */
[----:B------:R-:W-:-:S04]  /*1f70*/  FFMA R21, R20, -7.5497894158615963534e-08, R21 ;  /* 0xb3a2216814157823 */ /* 0x000fc80000000015 */
[----:B------:R-:W-:Y:S01]  /*1f80*/  FFMA R18, R20, -5.3903029534742383927e-15, R21 ;  /* 0xa7c234c514127823 */ /* 0x000fe20000000015 */
        /* <DEDUP_REMOVED lines=11> */
.L_x_22:
        /* <DEDUP_REMOVED lines=29> */
[----:B------:R-:W-:-:S04]  /*2210*/  SHF.R.U32.HI R19, RZ, 0x5, R19 ;  /* 0x00000005ff137819 */ /* 0x000fc80000011613 */
[----:B------:R-:W-:-:S04]  /*2220*/  LEA R21, -R19, RZ, 0x2 ;  /* 0x000000ff13157211 */ /* 0x000fc800078e11ff */
[C---:B------:R-:W-:Y:S02]  /*2230*/  ISETP.EQ.AND P3, PT, R21.reuse, -0x18, PT ;  /* 0xffffffe81500780c */ /* 0x040fe40003f62270 */
[C---:B------:R-:W-:Y:S02]  /*2240*/  ISETP.EQ.AND P4, PT, R21.reuse, -0x14, PT ;  /* 0xffffffec1500780c */ /* 0x040fe40003f82270 */
[C---:B------:R-:W-:Y:S02]  /*2250*/  ISETP.EQ.AND P2, PT, R21.reuse, -0x10, PT ;  /* 0xfffffff01500780c */ /* 0x040fe40003f42270 */
[C---:B------:R-:W-:Y:S02]  /*2260*/  ISETP.EQ.AND P1, PT, R21.reuse, -0xc, PT ;  /* 0xfffffff41500780c */ /* 0x040fe40003f22270 */
[C---:B------:R-:W-:Y:S02]  /*2270*/  ISETP.EQ.AND P0, PT, R21.reuse, -0x8, PT ;  /* 0xfffffff81500780c */ /* 0x040fe40003f02270 */
[----:B------:R-:W-:-:S03]  /*2280*/  ISETP.EQ.AND P5, PT, R21, RZ, PT ;  /* 0x000000ff1500720c */ /* 0x000fc60003fa2270 */
[--C-:B------:R-:W-:Y:S01]  /*2290*/  @P3 IMAD.MOV.U32 R24, RZ, RZ, R3.reuse ;  /* 0x000000ffff183224 */ /* 0x100fe200078e0003 */
        /* <DEDUP_REMOVED lines=9> */
[----:B------:R-:W-:Y:S01]  /*2330*/  @P0 IMAD.MOV.U32 R24, RZ, RZ, R9 ;  /* 0x000000ffff180224 */ /* 0x000fe200078e0009 */
[----:B------:R-:W-:Y:S01]  /*2340*/  @P3 MOV R19, R9 ;  /* 0x0000000900133202 */ /* 0x000fe20000000f00 */
[--C-:B------:R-:W-:Y:S02]  /*2350*/  @P3 IMAD.MOV.U32 R24, RZ, RZ, R10.reuse ;  /* 0x000000ffff183224 */ /* 0x100fe400078e000a */
[----:B------:R-:W-:Y:S02]  /*2360*/  @P5 IMAD.MOV.U32 R19, RZ, RZ, R10 ;  /* 0x000000ffff135224 */ /* 0x000fe400078e000a */
[--C-:B------:R-:W-:Y:S02]  /*2370*/  @P5 IMAD.MOV.U32 R24, RZ, RZ, R25.reuse ;  /* 0x000000ffff185224 */ /* 0x100fe400078e0019 */
[----:B------:R-:W-:Y:S01]  /*2380*/  @P4 IMAD.MOV.U32 R19, RZ, RZ, R25 ;  /* 0x000000ffff134224 */ /* 0x000fe200078e0019 */
        /* <DEDUP_REMOVED lines=12> */
.L_x_24:
[----:B------:R-:W-:Y:S05]  /*2450*/  BSYNC.RECONVERGENT B1 ;  /* 0x0000000000017941 */ /* 0x000fea0003800200 */
.L_x_23:
        /* <DEDUP_REMOVED lines=18> */
.L_x_21:
[----:B------:R-:W-:Y:S05]  /*2580*/  BSYNC.RECONVERGENT B0 ;  /* 0x0000000000007941 */ /* 0x000fea0003800200 */
.L_x_20:
[----:B------:R-:W-:Y:S01]  /*2590*/  FMUL R23, R29, 4 ;  /* 0x408000001d177820 */ /* 0x000fe20000400000 */
[C---:B------:R-:W-:Y:S01]  /*25a0*/  LOP3.LUT R19, R25.reuse, 0x1, RZ, 0xc0, !PT ;  /* 0x0000000119137812 */ /* 0x040fe200078ec0ff */
[----:B------:R-:W-:Y:S01]  /*25b0*/  FMUL R20, R18, R18 ;  /* 0x0000001212147220 */ /* 0x000fe20000400000 */
[----:B------:R-:W-:Y:S01]  /*25c0*/  LOP3.LUT P1, RZ, R25, 0x2, RZ, 0xc0, !PT ;  /* 0x0000000219ff7812 */ /* 0x000fe2000782c0ff */
[----:B------:R-:W-:Y:S01]  /*25d0*/  FMUL R27, R23, 0.63661974668502807617 ;  /* 0x3f22f983171b7820 */ /* 0x000fe20000400000 */
[----:B------:R-:W-:Y:S01]  /*25e0*/  ISETP.NE.U32.AND P0, PT, R19, 0x1, PT ;  /* 0x000000011300780c */ /* 0x000fe20003f05070 */
[----:B------:R-:W-:Y:S01]  /*25f0*/  FFMA R19, R20, R11, -0.0013887860113754868507 ;  /* 0xbab607ed14137423 */ /* 0x000fe2000000000b */
[----:B------:R-:W-:Y:S02]  /*2600*/  BSSY.RECONVERGENT B0, `(.L_x_25) ;  /* 0x0000071000007945 */ /* 0x000fe40003800200 */
[----:B------:R-:W-:Y:S01]  /*2610*/  FSEL R13, R13, 0.0083327032625675201416, !P0 ;  /* 0x3c0885e40d0d7808 */ /* 0x000fe20004000000 */
[----:B------:R-:W0:Y:S01]  /*2620*/  F2I.NTZ R27, R27 ;  /* 0x0000001b001b7305 */ /* 0x000e220000203100 */
[----:B------:R-:W-:-:S02]  /*2630*/  FSEL R19, R19, -0.00019574658654164522886, !P0 ;  /* 0xb94d415313137808 */ /* 0x000fc40004000000 */
[----:B------:R-:W-:-:S03]  /*2640*/  FSEL R21, -R22, -0.16666662693023681641, !P0 ;  /* 0xbe2aaaa816157808 */ /* 0x000fc60004000100 */
[----:B------:R-:W-:Y:S01]  /*2650*/  FFMA R19, R20, R19, R13 ;  /* 0x0000001314137223 */ /* 0x000fe2000000000d */
[----:B------:R-:W-:Y:S02]  /*2660*/  FSEL R13, R18, 1, P0 ;  /* 0x3f800000120d7808 */ /* 0x000fe40000000000 */
[----:B------:R-:W-:Y:S01]  /*2670*/  FSETP.GE.AND P0, PT, |R23|, 105615, PT ;  /* 0x47ce47801700780b */ /* 0x000fe20003f06200 */
[C---:B------:R-:W-:Y:S02]  /*2680*/  FFMA R19, R20.reuse, R19, R21 ;  /* 0x0000001314137223 */ /* 0x040fe40000000015 */
[----:B------:R-:W-:Y:S01]  /*2690*/  FFMA R20, R20, R13, RZ ;  /* 0x0000000d14147223 */ /* 0x000fe200000000ff */
[----:B0-----:R-:W-:-:S03]  /*26a0*/  I2FP.F32.S32 R28, R27 ;  /* 0x0000001b001c7245 */ /* 0x001fc60000201400 */
[----:B------:R-:W-:Y:S02]  /*26b0*/  FFMA R20, R20, R19, R13 ;  /* 0x0000001314147223 */ /* 0x000fe4000000000d */
[C---:B------:R-:W-:Y:S02]  /*26c0*/  FFMA R21, R28.reuse, -1.5707962512969970703, R23 ;  /* 0xbfc90fda1c157823 */ /* 0x040fe40000000017 */
[----:B------:R-:W-:Y:S02]  /*26d0*/  @P1 FADD R20, RZ, -R20 ;  /* 0x80000014ff141221 */ /* 0x000fe40000000000 */
[----:B------:R-:W-:Y:S02]  /*26e0*/  FFMA R21, R28, -7.5497894158615963534e-08, R21 ;  /* 0xb3a221681c157823 */ /* 0x000fe40000000015 */
[----:B------:R-:W-:Y:S02]  /*26f0*/  FFMA R29, R20, 10, R29 ;  /* 0x41200000141d7823 */ /* 0x000fe4000000001d */
        /* <DEDUP_REMOVED lines=13> */
.L_x_27:
        /* <DEDUP_REMOVED lines=65> */
.L_x_29:
[----:B------:R-:W-:Y:S05]  /*2be0*/  BSYNC.RECONVERGENT B1 ;  /* 0x0000000000017941 */ /* 0x000fea0003800200 */
.L_x_28:
        /* <DEDUP_REMOVED lines=18> */
.L_x_26:
[----:B------:R-:W-:Y:S05]  /*2d10*/  BSYNC.RECONVERGENT B0 ;  /* 0x0000000000007941 */ /* 0x000fea0003800200 */
.L_x_25:
[----:B------:R-:W-:Y:S01]  /*2d20*/  IABS R13, UR10 ;  /* 0x0000000a000d7c13 */ /* 0x000fe20008000000 */
[----:B------:R-:W-:Y:S01]  /*2d30*/  UISETP.NE.AND UP0, UPT, UR10, URZ, UPT ;  /* 0x000000ff0a00728c */ /* 0x000fe2000bf05270 */
[----:B------:R-:W2:Y:S02]  /*2d40*/  LDG.E R34, desc[UR6][R16.64+0x4] ;  /* 0x0000040610227981 */ /* 0x000ea4000c1e1900 */
[----:B------:R-:W-:Y:S02]  /*2d50*/  R2UR UR11, R13 ;  /* 0x000000000d0b72ca */ /* 0x000fe400000e0000 */
[----:B------:R-:W-:Y:S01]  /*2d60*/  I2FP.F32.S32 R13, UR10 ;  /* 0x0000000a000d7c45 */ /* 0x000fe20008201400 */
[----:B------:R-:W-:Y:S01]  /*2d70*/  UMOV UR4, 0x33333333 ;  /* 0x3333333300047882 */ /* 0x000fe20000000000 */
[----:B------:R-:W-:Y:S01]  /*2d80*/  UMOV UR5, 0x3fd33333 ;  /* 0x3fd3333300057882 */ /* 0x000fe20000000000 */
[----:B------:R-:W-:Y:S01]  /*2d90*/  UMOV UR8, 0x66666666 ;  /* 0x6666666600087882 */ /* 0x000fe20000000000 */
[----:B------:R-:W-:Y:S01]  /*2da0*/  UMOV UR9, 0x3fe66666 ;  /* 0x3fe6666600097882 */ /* 0x000fe20000000000 */
[----:B------:R-:W-:Y:S01]  /*2db0*/  FMUL R6, |R6|, R13 ;  /* 0x0000000d06067220 */ /* 0x000fe20000400200 */
[----:B------:R-:W3:Y:S05]  /*2dc0*/  LDG.E R33, desc[UR6][R16.64+0x8] ;  /* 0x0000080610217981 */ /* 0x000eea000c1e1900 */
[----:B------:R-:W0:Y:S08]  /*2dd0*/  I2F.RP R20, UR11 ;  /* 0x0000000b00147d06 */ /* 0x000e300008209400 */
[----:B------:R-:W1:Y:S08]  /*2de0*/  F2I.TRUNC.NTZ R6, R6 ;  /* 0x0000000600067305 */ /* 0x000e70000020f100 */
[----:B0-----:R-:W0:Y:S01]  /*2df0*/  MUFU.RCP R20, R20 ;  /* 0x0000001400147308 */ /* 0x001e220000001000 */
[----:B-1----:R-:W-:Y:S01]  /*2e00*/  ISETP.GE.AND P1, PT, R6, RZ, PT ;  /* 0x000000ff0600720c */ /* 0x002fe20003f26270 */
[----:B0-----:R-:W-:Y:S01]  /*2e10*/  VIADD R18, R20, 0xffffffe ;  /* 0x0ffffffe14127836 */ /* 0x001fe20000000000 */
[----:B------:R-:W-:-:S02]  /*2e20*/  IABS R20, R6 ;  /* 0x0000000600147213 */ /* 0x000fc40000000000 */
[----:B------:R-:W-:-:S03]  /*2e30*/  LOP3.LUT R6, RZ, UR10, RZ, 0x33, !PT ;  /* 0x0000000aff067c12 */ /* 0x000fc6000f8e33ff */
[----:B------:R0:W1:Y:S02]  /*2e40*/  F2I.FTZ.U32.TRUNC.NTZ R19, R18 ;  /* 0x0000001200137305 */ /* 0x000064000021f000 */
[----:B0-----:R-:W-:Y:S01]  /*2e50*/  IMAD.MOV.U32 R18, RZ, RZ, RZ ;  /* 0x000000ffff127224 */ /* 0x001fe200078e00ff */
[----:B-1----:R-:W-:-:S05]  /*2e60*/  IADD3 R21, PT, PT, RZ, -R19, RZ ;  /* 0x80000013ff157210 */ /* 0x002fca0007ffe0ff */
[----:B------:R-:W-:-:S04]  /*2e70*/  IMAD R21, R21, UR11, RZ ;  /* 0x0000000b15157c24 */ /* 0x000fc8000f8e02ff */
[----:B------:R-:W-:-:S06]  /*2e80*/  IMAD.HI.U32 R19, R19, R21, R18 ;  /* 0x0000001513137227 */ /* 0x000fcc00078e0012 */
[----:B------:R-:W-:-:S04]  /*2e90*/  IMAD.HI.U32 R19, R19, R20, RZ ;  /* 0x0000001413137227 */ /* 0x000fc800078e00ff */
[----:B------:R-:W-:-:S04]  /*2ea0*/  IMAD.MOV R19, RZ, RZ, -R19 ;  /* 0x000000ffff137224 */ /* 0x000fc800078e0a13 */
[----:B------:R-:W-:-:S05]  /*2eb0*/  IMAD R18, R19, UR11, R20 ;  /* 0x0000000b13127c24 */ /* 0x000fca000f8e0214 */
[----:B------:R-:W-:-:S13]  /*2ec0*/  ISETP.LT.U32.AND P0, PT, R18, UR11, PT ;  /* 0x0000000b12007c0c */ /* 0x000fda000bf01070 */
[----:B------:R-:W-:-:S05]  /*2ed0*/  @!P0 VIADD R18, R18, -UR11 ;  /* 0x8000000b12128c36 */ /* 0x000fca0008000000 */
[----:B------:R-:W-:-:S13]  /*2ee0*/  ISETP.LT.U32.AND P0, PT, R18, UR11, PT ;  /* 0x0000000b12007c0c */ /* 0x000fda000bf01070 */
[----:B------:R-:W-:Y:S01]  /*2ef0*/  @!P0 VIADD R18, R18, -UR11 ;  /* 0x8000000b12128c36 */ /* 0x000fe20008000000 */
[----:B------:R-:W-:-:S04]  /*2f00*/  PLOP3.LUT P0, PT, PT, PT, UP0, 0x40, 0x4 ;  /* 0x000000000004781c */ /* 0x000fc80003f0e808 */
[----:B------:R-:W-:-:S04]  /*2f10*/  @!P1 IADD3 R18, PT, PT, -R18, RZ, RZ ;  /* 0x000000ff12129210 */ /* 0x000fc80007ffe1ff */
[----:B------:R-:W-:-:S05]  /*2f20*/  SEL R21, R6, R18, P0 ;  /* 0x0000001206157207 */ /* 0x000fca0000000000 */
[----:B------:R-:W-:-:S05]  /*2f30*/  IMAD.WIDE R18, R21, 0x4, R16 ;  /* 0x0000000415127825 */ /* 0x000fca00078e0210 */
[----:B------:R-:W4:Y:S01]  /*2f40*/  LDG.E R31, desc[UR6][R18.64] ;  /* 0x00000006121f7981 */ /* 0x000f22000c1e1900 */
[----:B------:R-:W-:-:S05]  /*2f50*/  IMAD.WIDE R20, R21, 0x4, R14 ;  /* 0x0000000415147825 */ /* 0x000fca00078e020e */
[----:B------:R-:W5:Y:S01]  /*2f60*/  LDG.E R32, desc[UR6][R20.64] ;  /* 0x0000000614207981 */ /* 0x000f62000c1e1900 */
[----:B----4-:R-:W0:Y:S08]  /*2f70*/  F2F.F64.F32 R22, R31 ;  /* 0x0000001f00167310 */ /* 0x010e300000201800 */
[----:B-----5:R-:W1:Y:S01]  /*2f80*/  F2F.F64.F32 R24, R32 ;  /* 0x0000002000187310 */ /* 0x020e620000201800 */
[----:B0-----:R-:W-:-:S08]  /*2f90*/  DMUL R22, R22, UR4 ;  /* 0x0000000416167c28 */ /* 0x001fd00008000000 */
[----:B-1----:R-:W-:-:S06]  /*2fa0*/  DFMA R22, R24, UR8, R22 ;  /* 0x0000000818167c2b */ /* 0x002fcc0008000016 */
[----:B------:R-:W0:Y:S02]  /*2fb0*/  F2F.F32.F64 R37, R22 ;  /* 0x0000001600257310 */ /* 0x000e240000301000 */
[----:B0-----:R0:W-:Y:S04]  /*2fc0*/  STG.E desc[UR6][R20.64], R37 ;  /* 0x0000002514007986 */ /* 0x0011e8000c101906 */
[----:B------:R-:W4:Y:S02]  /*2fd0*/  LDG.E R35, desc[UR6][R18.64] ;  /* 0x0000000612237981 */ /* 0x000f24000c1e1900 */
[----:B------:R-:W1:Y:S02]  /*2fe0*/  F2F.F64.F32 R24, R37 ;  /* 0x0000002500187310 */ /* 0x000e640000201800 */
[----:B-1----:R-:W-:-:S06]  /*2ff0*/  DMUL R24, R24, UR4 ;  /* 0x0000000418187c28 */ /* 0x002fcc0008000000 */
[----:B----4-:R-:W1:Y:S02]  /*3000*/  F2F.F64.F32 R22, R35 ;  /* 0x0000002300167310 */ /* 0x010e640000201800 */
[----:B-1----:R-:W-:-:S10]  /*3010*/  DFMA R22, R22, UR8, R24 ;  /* 0x0000000816167c2b */ /* 0x002fd40008000018 */
[----:B------:R-:W1:Y:S02]  /*3020*/  F2F.F32.F64 R23, R22 ;  /* 0x0000001600177310 */ /* 0x000e640000301000 */
[----:B-1----:R1:W-:Y:S04]  /*3030*/  STG.E desc[UR6][R18.64], R23 ;  /* 0x0000001712007986 */ /* 0x0023e8000c101906 */
[----:B------:R-:W4:Y:S01]  /*3040*/  LDG.E R24, desc[UR6][R14.64] ;  /* 0x000000060e187981 */ /* 0x000f22000c1e1900 */
[----:B------:R-:W-:Y:S01]  /*3050*/  LOP3.LUT R25, R27, 0x1, RZ, 0xc0, !PT ;  /* 0x000000011b197812 */ /* 0x000fe200078ec0ff */
[----:B------:R-:W-:-:S03]  /*3060*/  FMUL R35, R28, R28 ;  /* 0x0000001c1c237220 */ /* 0x000fc60000400000 */
[----:B------:R-:W-:Y:S01]  /*3070*/  ISETP.NE.U32.AND P0, PT, R25, 0x1, PT ;  /* 0x000000011900780c */ /* 0x000fe20003f05070 */
[----:B------:R-:W-:Y:S01]  /*3080*/  FFMA R36, R35, R11, -0.0013887860113754868507 ;  /* 0xbab607ed23247423 */ /* 0x000fe2000000000b */
[----:B------:R-:W-:Y:S02]  /*3090*/  VIADD R27, R27, 0x1 ;  /* 0x000000011b1b7836 */ /* 0x000fe40000000000 */
[----:B------:R-:W-:Y:S02]  /*30a0*/  FSEL R30, R30, 0.041666727513074874878, !P0 ;  /* 0x3d2aaabb1e1e7808 */ /* 0x000fe40004000000 */
[----:B------:R-:W-:Y:S02]  /*30b0*/  FSEL R36, R36, -0.00019574658654164522886, P0 ;  /* 0xb94d415324247808 */ /* 0x000fe40000000000 */
[----:B------:R-:W-:Y:S02]  /*30c0*/  FSEL R22, -R26, -0.4999999701976776123, !P0 ;  /* 0xbeffffff1a167808 */ /* 0x000fe40004000100 */
[----:B------:R-:W-:Y:S01]  /*30d0*/  LOP3.LUT P1, RZ, R27, 0x2, RZ, 0xc0, !PT ;  /* 0x000000021bff7812 */ /* 0x000fe2000782c0ff */
[----:B------:R-:W-:Y:S01]  /*30e0*/  FFMA R30, R35, R36, R30 ;  /* 0x00000024231e7223 */ /* 0x000fe2000000001e */
[----:B------:R-:W-:-:S03]  /*30f0*/  FSEL R28, R28, 1, !P0 ;  /* 0x3f8000001c1c7808 */ /* 0x000fc60004000000 */
[C---:B------:R-:W-:Y:S02]  /*3100*/  FFMA R22, R35.reuse, R30, R22 ;  /* 0x0000001e23167223 */ /* 0x040fe40000000016 */
[----:B------:R-:W-:-:S04]  /*3110*/  FFMA R35, R35, R28, RZ ;  /* 0x0000001c23237223 */ /* 0x000fc800000000ff */
[----:B------:R-:W-:-:S04]  /*3120*/  FFMA R22, R35, R22, R28 ;  /* 0x0000001623167223 */ /* 0x000fc8000000001c */
[----:B------:R-:W-:-:S04]  /*3130*/  @P1 FADD R22, RZ, -R22 ;  /* 0x80000016ff161221 */ /* 0x000fc80000000000 */
[----:B------:R-:W-:Y:S01]  /*3140*/  FFMA R29, R22, 7, R29 ;  /* 0x40e00000161d7823 */ /* 0x000fe2000000001d */
[----:B------:R-:W-:Y:S03]  /*3150*/  BSSY.RECONVERGENT B0, `(.L_x_30) ;  /* 0x000006c000007945 */ /* 0x000fe60003800200 */
[----:B--2---:R-:W-:-:S04]  /*3160*/  FADD R34, R29, R34 ;  /* 0x000000221d227221 */ /* 0x004fc80000000000 */
[----:B---3--:R-:W-:Y:S01]  /*3170*/  FADD R33, R34, R33 ;  /* 0x0000002122217221 */ /* 0x008fe20000000000 */
[----:B----4-:R-:W-:-:S04]  /*3180*/  FMUL R25, R24, 5 ;  /* 0x40a0000018197820 */ /* 0x010fc80000400000 */
[----:B0-----:R-:W-:-:S04]  /*3190*/  FMUL R37, R25, 0.63661974668502807617 ;  /* 0x3f22f98319257820 */ /* 0x001fc80000400000 */
[----:B------:R-:W0:Y:S01]  /*31a0*/  F2I.NTZ R26, R37 ;  /* 0x00000025001a7305 */ /* 0x000e220000203100 */
[----:B------:R-:W-:Y:S02]  /*31b0*/  FSETP.GE.AND P0, PT, |R25|, 105615, PT ;  /* 0x47ce47801900780b */ /* 0x000fe40003f06200 */
[----:B0-----:R-:W-:-:S05]  /*31c0*/  I2FP.F32.S32 R28, R26 ;  /* 0x0000001a001c7245 */ /* 0x001fca0000201400 */
[----:B-1----:R-:W-:-:S04]  /*31d0*/  FFMA R23, R28, -1.5707962512969970703, R25 ;  /* 0xbfc90fda1c177823 */ /* 0x002fc80000000019 */
        /* <DEDUP_REMOVED lines=8> */
[----:B------:R-:W-:Y:S01]  /*3260*/  MOV R29, RZ ;  /* 0x000000ff001d7202 */ /* 0x000fe20000000f00 */
[----:B------:R-:W-:Y:S01]  /*3270*/  IMAD.MOV.U32 R27, RZ, RZ, RZ ;  /* 0x000000ffff1b7224 */ /* 0x000fe200078e00ff */
[----:B------:R-:W0:Y:S02]  /*3280*/  LDCU.64 UR8, c[0x4][0x40] ;  /* 0x01000800ff0877ac */ /* 0x000e240008000a00 */
[----:B------:R-:W-:Y:S01]  /*3290*/  LOP3.LUT R26, R22, 0x80000000, RZ, 0xfc, !PT ;  /* 0x80000000161a7812 */ /* 0x000fe200078efcff */
[----:B------:R-:W-:Y:S01]  /*32a0*/  UMOV UR5, URZ ;  /* 0x000000ff00057c82 */ /* 0x000fe20008000000 */
[----:B------:R-:W-:-:S05]  /*32b0*/  UMOV UR4, URZ ;  /* 0x000000ff00047c82 */ /* 0x000fca0008000000 */
.L_x_32:
[----:B0-----:R-:W-:Y:S02]  /*32c0*/  IMAD.U32 R23, RZ, RZ, UR9 ;  /* 0x00000009ff177e24 */ /* 0x001fe4000f8e00ff */
        /* <DEDUP_REMOVED lines=26> */
[----:B------:R-:W-:Y:S02]  /*3470*/  LOP3.LUT P6, RZ, R22, 0x1f, RZ, 0xc0, !PT ;  /* 0x0000001f16ff7812 */ /* 0x000fe400078cc0ff */
[----:B------:R-:W-:-:S04]  /*3480*/  IADD3 R23, PT, PT, R23, -0x80, RZ ;  /* 0xffffff8017177810 */ /* 0x000fc80007ffe0ff */
        /* <DEDUP_REMOVED lines=11> */
[----:B------:R-:W-:Y:S01]  /*3540*/  @P4 IMAD.MOV.U32 R25, RZ, RZ, R4 ;  /* 0x000000ffff194224 */ /* 0x000fe200078e0004 */
[----:B------:R-:W-:Y:S01]  /*3550*/  ISETP.EQ.AND P4, PT, R28, 0x4, PT ;  /* 0x000000041c00780c */ /* 0x000fe20003f82270 */
[--C-:B------:R-:W-:Y:S01]  /*3560*/  @P2 IMAD.MOV.U32 R25, RZ, RZ, R7.reuse ;  /* 0x000000ffff192224 */ /* 0x100fe200078e0007 */
[----:B------:R-:W-:Y:S01]  /*3570*/  @P2 MOV R23, R4 ;  /* 0x0000000400172202 */ /* 0x000fe20000000f00 */
[----:B------:R-:W-:Y:S02]  /*3580*/  @P1 IMAD.MOV.U32 R23, RZ, RZ, R7 ;  /* 0x000000ffff171224 */ /* 0x000fe400078e0007 */
[--C-:B------:R-:W-:Y:S01]  /*3590*/  @P1 IMAD.MOV.U32 R25, RZ, RZ, R8.reuse ;  /* 0x000000ffff191224 */ /* 0x100fe200078e0008 */
[----:B------:R-:W-:Y:S01]  /*35a0*/  @P0 MOV R25, R9 ;  /* 0x0000000900190202 */ /* 0x000fe20000000f00 */
[----:B------:R-:W-:-:S02]  /*35b0*/  @P0 IMAD.MOV.U32 R23, RZ, RZ, R8 ;  /* 0x000000ffff170224 */ /* 0x000fc400078e0008 */
[----:B------:R-:W-:Y:S02]  /*35c0*/  @P3 IMAD.MOV.U32 R23, RZ, RZ, R9 ;  /* 0x000000ffff173224 */ /* 0x000fe400078e0009 */
[--C-:B------:R-:W-:Y:S02]  /*35d0*/  @P3 IMAD.MOV.U32 R25, RZ, RZ, R10.reuse ;  /* 0x000000ffff193224 */ /* 0x100fe400078e000a */
[----:B------:R-:W-:Y:S01]  /*35e0*/  @P5 IMAD.MOV.U32 R23, RZ, RZ, R10 ;  /* 0x000000ffff175224 */ /* 0x000fe200078e000a */
[----:B------:R-:W-:Y:S01]  /*35f0*/  @P4 MOV R23, R27 ;  /* 0x0000001b00174202 */ /* 0x000fe20000000f00 */
[----:B------:R-:W-:Y:S01]  /*3600*/  @P5 IMAD.MOV.U32 R25, RZ, RZ, R27 ;  /* 0x000000ffff195224 */ /* 0x000fe200078e001b */
[----:B------:R-:W-:Y:S06]  /*3610*/  @!P6 BRA `(.L_x_34) ;  /* 0x00000000002ce947 */ /* 0x000fec0003800000 */
[----:B------:R-:W-:Y:S01]  /*3620*/  @P2 IMAD.MOV.U32 R26, RZ, RZ, R3 ;  /* 0x000000ffff1a2224 */ /* 0x000fe200078e0003 */
[----:B------:R-:W-:Y:S01]  /*3630*/  LOP3.LUT R22, R22, 0x1f, RZ, 0xc0, !PT ;  /* 0x0000001f16167812 */ /* 0x000fe200078ec0ff */
[----:B------:R-:W-:Y:S02]  /*3640*/  @P1 IMAD.MOV.U32 R26, RZ, RZ, R4 ;  /* 0x000000ffff1a1224 */ /* 0x000fe400078e0004 */
[----:B------:R-:W-:Y:S01]  /*3650*/  @P0 IMAD.MOV.U32 R26, RZ, RZ, R7 ;  /* 0x000000ffff1a0224 */ /* 0x000fe200078e0007 */
[----:B------:R-:W-:Y:S01]  /*3660*/  ISETP.EQ.AND P0, PT, R28, 0x8, PT ;  /* 0x000000081c00780c */ /* 0x000fe20003f02270 */
[----:B------:R-:W-:Y:S01]  /*3670*/  @P3 IMAD.MOV.U32 R26, RZ, RZ, R8 ;  /* 0x000000ffff1a3224 */ /* 0x000fe200078e0008 */
[----:B------:R-:W-:Y:S01]  /*3680*/  @P5 MOV R26, R9 ;  /* 0x00000009001a5202 */ /* 0x000fe20000000f00 */
[----:B------:R-:W-:Y:S01]  /*3690*/  @P4 IMAD.MOV.U32 R26, RZ, RZ, R10 ;  /* 0x000000ffff1a4224 */ /* 0x000fe200078e000a */
[----:B------:R-:W-:-:S09]  /*36a0*/  SHF.L.W.U32.HI R25, R23, R22, R25 ;  /* 0x0000001617197219 */ /* 0x000fd20000010e19 */
[----:B------:R-:W-:-:S05]  /*36b0*/  @P0 IMAD.MOV.U32 R26, RZ, RZ, R27 ;  /* 0x000000ffff1a0224 */ /* 0x000fca00078e001b */
[----:B------:R-:W-:-:S07]  /*36c0*/  SHF.L.W.U32.HI R23, R26, R22, R23 ;  /* 0x000000161a177219 */ /* 0x000fce0000010e17 */
.L_x_34:
[----:B------:R-:W-:Y:S05]  /*36d0*/  BSYNC.RECONVERGENT B1 ;  /* 0x0000000000017941 */ /* 0x000fea0003800200 */
.L_x_33:
[C-C-:B------:R-:W-:Y:S01]  /*36e0*/  SHF.L.W.U32.HI R26, R23.reuse, 0x2, R25.reuse ;  /* 0x00000002171a7819 */ /* 0x140fe20000010e19 */
[----:B------:R-:W-:Y:S01]  /*36f0*/  IMAD.SHL.U32 R23, R23, 0x4, RZ ;  /* 0x0000000417177824 */ /* 0x000fe200078e00ff */
[----:B------:R-:W-:Y:S01]  /*3700*/  UMOV UR4, 0x54442d19 ;  /* 0x54442d1900047882 */ /* 0x000fe20000000000 */
[----:B------:R-:W-:Y:S01]  /*3710*/  UMOV UR5, 0x3bf921fb ;  /* 0x3bf921fb00057882 */ /* 0x000fe20000000000 */
[----:B------:R-:W-:Y:S02]  /*3720*/  SHF.R.S32.HI R27, RZ, 0x1f, R26 ;  /* 0x0000001fff1b7819 */ /* 0x000fe4000001141a */
[----:B------:R-:W-:Y:S02]  /*3730*/  SHF.R.U32.HI R25, RZ, 0x1e, R25 ;  /* 0x0000001eff197819 */ /* 0x000fe40000011619 */
[C---:B------:R-:W-:Y:S02]  /*3740*/  LOP3.LUT R22, R27.reuse, R23, RZ, 0x3c, !PT ;  /* 0x000000171b167212 */ /* 0x040fe400078e3cff */
[----:B------:R-:W-:Y:S01]  /*3750*/  LOP3.LUT R23, R27, R26, RZ, 0x3c, !PT ;  /* 0x0000001a1b177212 */ /* 0x000fe200078e3cff */
[----:B------:R-:W-:-:S05]  /*3760*/  FMUL R27, R24, 5 ;  /* 0x40a00000181b7820 */ /* 0x000fca0000400000 */
[----:B------:R-:W0:Y:S01]  /*3770*/  I2F.F64.S64 R22, R22 ;  /* 0x0000001600167312 */ /* 0x000e220000301c00 */
[----:B------:R-:W-:Y:S02]  /*3780*/  ISETP.GE.AND P0, PT, R27, RZ, PT ;  /* 0x000000ff1b00720c */ /* 0x000fe40003f06270 */
[C---:B------:R-:W-:Y:S02]  /*3790*/  LOP3.LUT R27, R26.reuse, R27, RZ, 0x3c, !PT ;  /* 0x0000001b1a1b7212 */ /* 0x040fe400078e3cff */
[----:B------:R-:W-:Y:S02]  /*37a0*/  LEA.HI R26, R26, R25, RZ, 0x1 ;  /* 0x000000191a1a7211 */ /* 0x000fe400078f08ff */
[----:B------:R-:W-:-:S03]  /*37b0*/  ISETP.GE.AND P1, PT, R27, RZ, PT ;  /* 0x000000ff1b00720c */ /* 0x000fc60003f26270 */
[----:B------:R-:W-:Y:S01]  /*37c0*/  IMAD.MOV R25, RZ, RZ, -R26 ;  /* 0x000000ffff197224 */ /* 0x000fe200078e0a1a */
[----:B0-----:R-:W-:-:S04]  /*37d0*/  DMUL R22, R22, UR4 ;  /* 0x0000000416167c28 */ /* 0x001fc80008000000 */
[----:B------:R-:W-:Y:S02]  /*37e0*/  @!P0 MOV R26, R25 ;  /* 0x00000019001a8202 */ /* 0x000fe40000000f00 */
[----:B------:R-:W0:Y:S02]  /*37f0*/  F2F.F32.F64 R28, R22 ;  /* 0x00000016001c7310 */ /* 0x000e240000301000 */
[----:B0-----:R-:W-:-:S07]  /*3800*/  FSEL R28, -R28, R28, !P1 ;  /* 0x0000001c1c1c7208 */ /* 0x001fce0004800100 */
.L_x_31:
[----:B------:R-:W-:Y:S05]  /*3810*/  BSYNC.RECONVERGENT B0 ;  /* 0x0000000000007941 */ /* 0x000fea0003800200 */
.L_x_30:
[----:B------:R-:W-:Y:S01]  /*3820*/  FMUL R25, R24, 4 ;  /* 0x4080000018197820 */ /* 0x000fe20000400000 */
[----:B------:R-:W-:Y:S01]  /*3830*/  LOP3.LUT R22, R26, 0x1, RZ, 0xc0, !PT ;  /* 0x000000011a167812 */ /* 0x000fe200078ec0ff */
[----:B------:R-:W-:Y:S01]  /*3840*/  FMUL R23, R28, R28 ;  /* 0x0000001c1c177220 */ /* 0x000fe20000400000 */
[----:B------:R-:W-:Y:S02]  /*3850*/  IMAD.MOV.U32 R29, RZ, RZ, 0x3effffff ;  /* 0x3effffffff1d7424 */ /* 0x000fe400078e00ff */
[----:B------:R-:W-:Y:S01]  /*3860*/  FMUL R27, R25, 0.63661974668502807617 ;  /* 0x3f22f983191b7820 */ /* 0x000fe20000400000 */
[----:B------:R-:W-:Y:S01]  /*3870*/  ISETP.NE.U32.AND P0, PT, R22, 0x1, PT ;  /* 0x000000011600780c */ /* 0x000fe20003f05070 */
[----:B------:R-:W-:Y:S01]  /*3880*/  FFMA R22, R23, R11, -0.0013887860113754868507 ;  /* 0xbab607ed17167423 */ /* 0x000fe2000000000b */
[----:B------:R-:W-:Y:S01]  /*3890*/  IMAD.MOV.U32 R11, RZ, RZ, 0x3d2aaabb ;  /* 0x3d2aaabbff0b7424 */ /* 0x000fe200078e00ff */
[----:B------:R-:W-:Y:S01]  /*38a0*/  LOP3.LUT P1, RZ, R26, 0x2, RZ, 0xc0, !PT ;  /* 0x000000021aff7812 */ /* 0x000fe2000782c0ff */
[----:B------:R-:W-:Y:S01]  /*38b0*/  BSSY.RECONVERGENT B0, `(.L_x_35) ;  /* 0x0000072000007945 */ /* 0x000fe20003800200 */
[----:B------:R-:W0:Y:S01]  /*38c0*/  F2I.NTZ R27, R27 ;  /* 0x0000001b001b7305 */ /* 0x000e220000203100 */
[----:B------:R-:W-:-:S02]  /*38d0*/  FSEL R22, R22, -0.00019574658654164522886, !P0 ;  /* 0xb94d415316167808 */ /* 0x000fc40004000000 */
[----:B------:R-:W-:Y:S02]  /*38e0*/  FSEL R30, R11, 0.0083327032625675201416, !P0 ;  /* 0x3c0885e40b1e7808 */ /* 0x000fe40004000000 */
        /* <DEDUP_REMOVED lines=10> */
[C---:B------:R-:W-:Y:S02]  /*3990*/  FFMA R29, R28.reuse, -7.5497894158615963534e-08, R29 ;  /* 0xb3a221681c1d7823 */ /* 0x040fe4000000001d */
[----:B------:R-:W-:Y:S02]  /*39a0*/  FFMA R24, R23, 10, R24 ;  /* 0x4120000017187823 */ /* 0x000fe40000000018 */
[----:B------:R-:W-:Y:S01]  /*39b0*/  FFMA R28, R28, -5.3903029534742383927e-15, R29 ;  /* 0xa7c234c51c1c7823 */ /* 0x000fe2000000001d */
[----:B------:R-:W-:Y:S06]  /*39c0*/  @!P0 BRA `(.L_x_36) ;  /* 0x0000000400808947 */ /* 0x000fec0003800000 */
[----:B------:R-:W-:-:S13]  /*39d0*/  FSETP.NEU.AND P0, PT, |R25|, +INF , PT ;  /* 0x7f8000001900780b */ /* 0x000fda0003f0d200 */
[----:B------:R-:W-:Y:S01]  /*39e0*/  @!P0 FMUL R28, RZ, R25 ;  /* 0x00000019ff1c8220 */ /* 0x000fe20000400000 */
[----:B------:R-:W-:Y:S01]  /*39f0*/  @!P0 IMAD.MOV.U32 R27, RZ, RZ, RZ ;  /* 0x000000ffff1b8224 */ /* 0x000fe200078e00ff */
[----:B------:R-:W-:Y:S06]  /*3a00*/  @!P0 BRA `(.L_x_36) ;  /* 0x0000000400708947 */ /* 0x000fec0003800000 */
[----:B------:R-:W-:Y:S02]  /*3a10*/  IMAD.SHL.U32 R22, R25, 0x100, RZ ;  /* 0x0000010019167824 */ /* 0x000fe400078e00ff */
[----:B------:R-:W-:Y:S02]  /*3a20*/  HFMA2 R27, -RZ, RZ, 0, 0 ;  /* 0x00000000ff1b7431 */ /* 0x000fe400000001ff */
[----:B------:R-:W-:Y:S01]  /*3a30*/  IMAD.MOV.U32 R29, RZ, RZ, RZ ;  /* 0x000000ffff1d7224 */ /* 0x000fe200078e00ff */
[----:B------:R-:W0:Y:S01]  /*3a40*/  LDCU.64 UR8, c[0x4][0x40] ;  /* 0x01000800ff0877ac */ /* 0x000e220008000a00 */
[----:B------:R-:W-:Y:S01]  /*3a50*/  LOP3.LUT R26, R22, 0x80000000, RZ, 0xfc, !PT ;  /* 0x80000000161a7812 */ /* 0x000fe200078efcff */
[----:B------:R-:W-:Y:S01]  /*3a60*/  UMOV UR5, URZ ;  /* 0x000000ff00057c82 */ /* 0x000fe20008000000 */
[----:B------:R-:W-:-:S05]  /*3a70*/  UMOV UR4, URZ ;  /* 0x000000ff00047c82 */ /* 0x000fca0008000000 */
.L_x_37:
        /* <DEDUP_REMOVED lines=12> */
[C---:B------:R-:W-:Y:S02]  /*3b40*/  ISETP.EQ.AND P5, PT, R29.reuse, 0x14, PT ;  /* 0x000000141d00780c */ /* 0x040fe40003fa2270 */
[----:B------:R-:W-:Y:S01]  /*3b50*/  IADD3 R29, PT, PT, R29, 0x4, RZ ;  /* 0x000000041d1d7810 */ /* 0x000fe20007ffe0ff */
        /* <DEDUP_REMOVED lines=23> */
[----:B------:R-:W-:Y:S01]  /*3cd0*/  @P3 IMAD.MOV.U32 R26, RZ, RZ, R3 ;  /* 0x000000ffff1a3224 */ /* 0x000fe200078e0003 */
[C---:B------:R-:W-:Y:S01]  /*3ce0*/  ISETP.EQ.AND P3, PT, R30.reuse, -0x4, PT ;  /* 0xfffffffc1e00780c */ /* 0x040fe20003f62270 */
[--C-:B------:R-:W-:Y:S01]  /*3cf0*/  @P4 IMAD.MOV.U32 R26, RZ, RZ, R4.reuse ;  /* 0x000000ffff1a4224 */ /* 0x100fe200078e0004 */
[----:B------:R-:W-:Y:S01]  /*3d00*/  @P4 MOV R23, R3 ;  /* 0x0000000300174202 */ /* 0x000fe20000000f00 */
[----:B------:R-:W-:Y:S01]  /*3d10*/  @P2 IMAD.MOV.U32 R23, RZ, RZ, R4 ;  /* 0x000000ffff172224 */ /* 0x000fe200078e0004 */
[----:B------:R-:W-:Y:S01]  /*3d20*/  ISETP.EQ.AND P4, PT, R30, 0x4, PT ;  /* 0x000000041e00780c */ /* 0x000fe20003f82270 */
[----:B------:R-:W-:Y:S01]  /*3d30*/  @P2 IMAD.MOV.U32 R26, RZ, RZ, R7 ;  /* 0x000000ffff1a2224 */ /* 0x000fe200078e0007 */
[----:B------:R-:W-:Y:S01]  /*3d40*/  @P1 MOV R23, R7 ;  /* 0x0000000700171202 */ /* 0x000fe20000000f00 */
[--C-:B------:R-:W-:Y:S02]  /*3d50*/  @P0 IMAD.MOV.U32 R23, RZ, RZ, R8.reuse ;  /* 0x000000ffff170224 */ /* 0x100fe400078e0008 */
[----:B------:R-:W-:-:S02]  /*3d60*/  @P1 IMAD.MOV.U32 R26, RZ, RZ, R8 ;  /* 0x000000ffff1a1224 */ /* 0x000fc400078e0008 */
[----:B------:R-:W-:Y:S02]  /*3d70*/  @P0 IMAD.MOV.U32 R26, RZ, RZ, R9 ;  /* 0x000000ffff1a0224 */ /* 0x000fe400078e0009 */
[----:B------:R-:W-:Y:S01]  /*3d80*/  @P3 MOV R23, R9 ;  /* 0x0000000900173202 */ /* 0x000fe20000000f00 */
[--C-:B------:R-:W-:Y:S02]  /*3d90*/  @P5 IMAD.MOV.U32 R23, RZ, RZ, R10.reuse ;  /* 0x000000ffff175224 */ /* 0x100fe400078e000a */
[----:B------:R-:W-:Y:S01]  /*3da0*/  @P3 IMAD.MOV.U32 R26, RZ, RZ, R10 ;  /* 0x000000ffff1a3224 */ /* 0x000fe200078e000a */
[----:B------:R-:W-:Y:S01]  /*3db0*/  @P4 MOV R23, R27 ;  /* 0x0000001b00174202 */ /* 0x000fe20000000f00 */
[----:B------:R-:W-:-:S04]  /*3dc0*/  @P5 IMAD.MOV.U32 R26, RZ, RZ, R27 ;  /* 0x000000ffff1a5224 */ /* 0x000fc800078e001b */
[----:B------:R-:W-:Y:S01]  /*3dd0*/  IMAD.MOV.U32 R29, RZ, RZ, R23 ;  /* 0x000000ffff1d7224 */ /* 0x000fe200078e0017 */
[----:B------:R-:W-:Y:S06]  /*3de0*/  @!P6 BRA `(.L_x_39) ;  /* 0x00000000002ce947 */ /* 0x000fec0003800000 */
[----:B------:R-:W-:Y:S01]  /*3df0*/  @P2 IMAD.MOV.U32 R28, RZ, RZ, R3 ;  /* 0x000000ffff1c2224 */ /* 0x000fe200078e0003 */
[----:B------:R-:W-:Y:S01]  /*3e00*/  LOP3.LUT R23, R22, 0x1f, RZ, 0xc0, !PT ;  /* 0x0000001f16177812 */ /* 0x000fe200078ec0ff */
[----:B------:R-:W-:Y:S01]  /*3e10*/  @P1 IMAD.MOV.U32 R28, RZ, RZ, R4 ;  /* 0x000000ffff1c1224 */ /* 0x000fe200078e0004 */
[----:B------:R-:W-:Y:S01]  /*3e20*/  @P0 MOV R28, R7 ;  /* 0x00000007001c0202 */ /* 0x000fe20000000f00 */
[----:B------:R-:W-:Y:S01]  /*3e30*/  @P3 IMAD.MOV.U32 R28, RZ, RZ, R8 ;  /* 0x000000ffff1c3224 */ /* 0x000fe200078e0008 */
[----:B------:R-:W-:Y:S01]  /*3e40*/  ISETP.EQ.AND P0, PT, R30, 0x8, PT ;  /* 0x000000081e00780c */ /* 0x000fe20003f02270 */
[----:B------:R-:W-:Y:S01]  /*3e50*/  @P5 IMAD.MOV.U32 R28, RZ, RZ, R9 ;  /* 0x000000ffff1c5224 */ /* 0x000fe200078e0009 */
[----:B------:R-:W-:Y:S01]  /*3e60*/  SHF.L.W.U32.HI R26, R29, R23, R26 ;  /* 0x000000171d1a7219 */ /* 0x000fe20000010e1a */
[----:B------:R-:W-:-:S10]  /*3e70*/  @P4 IMAD.MOV.U32 R28, RZ, RZ, R10 ;  /* 0x000000ffff1c4224 */ /* 0x000fd400078e000a */
[----:B------:R-:W-:-:S04]  /*3e80*/  @P0 MOV R28, R27 ;  /* 0x0000001b001c0202 */ /* 0x000fc80000000f00 */
[----:B------:R-:W-:-:S07]  /*3e90*/  SHF.L.W.U32.HI R29, R28, R23, R29 ;  /* 0x000000171c1d7219 */ /* 0x000fce0000010e1d */
.L_x_39:
[----:B------:R-:W-:Y:S05]  /*3ea0*/  BSYNC.RECONVERGENT B1 ;  /* 0x0000000000017941 */ /* 0x000fea0003800200 */
.L_x_38:
        /* <DEDUP_REMOVED lines=15> */
[----:B0-----:R-:W-:-:S06]  /*3fa0*/  DMUL R22, R22, UR4 ;  /* 0x0000000416167c28 */ /* 0x001fcc0008000000 */
[----:B------:R-:W0:Y:S02]  /*3fb0*/  F2F.F32.F64 R29, R22 ;  /* 0x00000016001d7310 */ /* 0x000e240000301000 */
[----:B0-----:R-:W-:-:S07]  /*3fc0*/  FSEL R28, -R29, R29, !P1 ;  /* 0x0000001d1d1c7208 */ /* 0x001fce0004800100 */
.L_x_36:
[----:B------:R-:W-:Y:S05]  /*3fd0*/  BSYNC.RECONVERGENT B0 ;  /* 0x0000000000007941 */ /* 0x000fea0003800200 */
.L_x_35:
[----:B------:R-:W2:Y:S04]  /*3fe0*/  LDG.E R25, desc[UR6][R16.64] ;  /* 0x0000000610197981 */ /* 0x000ea8000c1e1900 */
[----:B------:R-:W3:Y:S04]  /*3ff0*/  LDG.E R29, desc[UR6][R14.64+0x4] ;  /* 0x000004060e1d7981 */ /* 0x000ee8000c1e1900 */
[----:B------:R-:W4:Y:S01]  /*4000*/  LDG.E R23, desc[UR6][R14.64+0x8] ;  /* 0x000008060e177981 */ /* 0x000f22000c1e1900 */
[----:B------:R-:W-:Y:S01]  /*4010*/  MOV R34, 0x37cbac00 ;  /* 0x37cbac0000227802 */ /* 0x000fe20000000f00 */
[----:B------:R-:W-:Y:S01]  /*4020*/  FMUL R35, R28, R28 ;  /* 0x0000001c1c237220 */ /* 0x000fe20000400000 */
[----:B------:R-:W-:Y:S01]  /*4030*/  LOP3.LUT R22, R27, 0x1, RZ, 0xc0, !PT ;  /* 0x000000011b167812 */ /* 0x000fe200078ec0ff */
[----:B------:R-:W-:Y:S01]  /*4040*/  IMAD.MOV.U32 R36, RZ, RZ, 0x3c0885e4 ;  /* 0x3c0885e4ff247424 */ /* 0x000fe200078e00ff */
[----:B------:R-:W-:Y:S01]  /*4050*/  BSSY.RECONVERGENT B0, `(.L_x_40) ;  /* 0x000007b000007945 */ /* 0x000fe20003800200 */
[----:B------:R-:W-:Y:S01]  /*4060*/  FFMA R34, R35, R34, -0.0013887860113754868507 ;  /* 0xbab607ed23227423 */ /* 0x000fe20000000022 */
[----:B------:R-:W-:Y:S01]  /*4070*/  ISETP.NE.U32.AND P0, PT, R22, 0x1, PT ;  /* 0x000000011600780c */ /* 0x000fe20003f05070 */
[----:B------:R-:W-:-:S02]  /*4080*/  VIADD R22, R27, 0x1 ;  /* 0x000000011b167836 */ /* 0x000fc40000000000 */
[----:B------:R-:W-:Y:S01]  /*4090*/  IMAD.MOV.U32 R30, RZ, RZ, 0x3e2aaaa8 ;  /* 0x3e2aaaa8ff1e7424 */ /* 0x000fe200078e00ff */
[----:B------:R-:W-:Y:S02]  /*40a0*/  FSEL R34, R34, -0.00019574658654164522886, P0 ;  /* 0xb94d415322227808 */ /* 0x000fe40000000000 */
[----:B------:R-:W-:Y:S02]  /*40b0*/  FSEL R36, R36, 0.041666727513074874878, !P0 ;  /* 0x3d2aaabb24247808 */ /* 0x000fe40004000000 */
[----:B------:R-:W-:Y:S02]  /*40c0*/  LOP3.LUT P1, RZ, R22, 0x2, RZ, 0xc0, !PT ;  /* 0x0000000216ff7812 */ /* 0x000fe4000782c0ff */
[----:B------:R-:W-:Y:S01]  /*40d0*/  FSEL R37, -R30, -0.4999999701976776123, !P0 ;  /* 0xbeffffff1e257808 */ /* 0x000fe20004000100 */
[----:B------:R-:W-:Y:S01]  /*40e0*/  FFMA R34, R35, R34, R36 ;  /* 0x0000002223227223 */ /* 0x000fe20000000024 */
[----:B------:R-:W-:-:S03]  /*40f0*/  FSEL R22, R28, 1, !P0 ;  /* 0x3f8000001c167808 */ /* 0x000fc60004000000 */
[C---:B------:R-:W-:Y:S02]  /*4100*/  FFMA R34, R35.reuse, R34, R37 ;  /* 0x0000002223227223 */ /* 0x040fe40000000025 */
[----:B------:R-:W-:-:S04]  /*4110*/  FFMA R35, R35, R22, RZ ;  /* 0x0000001623237223 */ /* 0x000fc800000000ff */
[----:B------:R-:W-:-:S04]  /*4120*/  FFMA R35, R35, R34, R22 ;  /* 0x0000002223237223 */ /* 0x000fc80000000016 */
[----:B------:R-:W-:-:S04]  /*4130*/  @P1 FADD R35, RZ, -R35 ;  /* 0x80000023ff231221 */ /* 0x000fc80000000000 */
[----:B------:R-:W-:Y:S01]  /*4140*/  FFMA R24, R35, 7, R24 ;  /* 0x40e0000023187823 */ /* 0x000fe20000000018 */
[----:B--2---:R-:W-:-:S04]  /*4150*/  FMUL R26, R25, 5 ;  /* 0x40a00000191a7820 */ /* 0x004fc80000400000 */
[C---:B------:R-:W-:Y:S01]  /*4160*/  FMUL R27, R26.reuse, 0.63661974668502807617 ;  /* 0x3f22f9831a1b7820 */ /* 0x040fe20000400000 */
[----:B------:R-:W-:Y:S01]  /*4170*/  FSETP.GE.AND P0, PT, |R26|, 105615, PT ;  /* 0x47ce47801a00780b */ /* 0x000fe20003f06200 */
[----:B---3--:R-:W-:-:S04]  /*4180*/  FADD R24, R24, R29 ;  /* 0x0000001d18187221 */ /* 0x008fc80000000000 */
[----:B------:R-:W0:Y:S01]  /*4190*/  F2I.NTZ R27, R27 ;  /* 0x0000001b001b7305 */ /* 0x000e220000203100 */
[----:B----4-:R-:W-:Y:S01]  /*41a0*/  FADD R24, R24, R23 ;  /* 0x0000001718187221 */ /* 0x010fe20000000000 */
[----:B0-----:R-:W-:-:S05]  /*41b0*/  I2FP.F32.S32 R37, R27 ;  /* 0x0000001b00257245 */ /* 0x001fca0000201400 */
[----:B------:R-:W-:-:S04]  /*41c0*/  FFMA R22, R37, -1.5707962512969970703, R26 ;  /* 0xbfc90fda25167823 */ /* 0x000fc8000000001a */
[----:B------:R-:W-:-:S04]  /*41d0*/  FFMA R22, R37, -7.5497894158615963534e-08, R22 ;  /* 0xb3a2216825167823 */ /* 0x000fc80000000016 */
        /* <DEDUP_REMOVED lines=13> */
.L_x_42:
        /* <DEDUP_REMOVED lines=58> */
[----:B------:R-:W-:Y:S02]  /*4650*/  ISETP.EQ.AND P0, PT, R29, 0x8, PT ;  /* 0x000000081d00780c */ /* 0x000fe40003f02270 */
[----:B------:R-:W-:Y:S01]  /*4660*/  @P3 MOV R28, R8 ;  /* 0x00000008001c3202 */ /* 0x000fe20000000f00 */
[----:B------:R-:W-:Y:S01]  /*4670*/  @P5 IMAD.MOV.U32 R28, RZ, RZ, R9 ;  /* 0x000000ffff1c5224 */ /* 0x000fe200078e0009 */
[----:B------:R-:W-:Y:S01]  /*4680*/  SHF.L.W.U32.HI R26, R23, R22, R26 ;  /* 0x00000016171a7219 */ /* 0x000fe20000010e1a */
[----:B------:R-:W-:-:S08]  /*4690*/  @P4 IMAD.MOV.U32 R28, RZ, RZ, R10 ;  /* 0x000000ffff1c4224 */ /* 0x000fd000078e000a */
[----:B------:R-:W-:-:S05]  /*46a0*/  @P0 IMAD.MOV.U32 R28, RZ, RZ, R27 ;  /* 0x000000ffff1c0224 */ /* 0x000fca00078e001b */
[----:B------:R-:W-:-:S07]  /*46b0*/  SHF.L.W.U32.HI R23, R28, R22, R23 ;  /* 0x000000161c177219 */ /* 0x000fce0000010e17 */
.L_x_44:
[----:B------:R-:W-:Y:S05]  /*46c0*/  BSYNC.RECONVERGENT B1 ;  /* 0x0000000000017941 */ /* 0x000fea0003800200 */
.L_x_43:
[C-C-:B------:R-:W-:Y:S01]  /*46d0*/  SHF.L.W.U32.HI R27, R23.reuse, 0x2, R26.reuse ;  /* 0x00000002171b7819 */ /* 0x140fe20000010e1a */
[----:B------:R-:W-:Y:S01]  /*46e0*/  UMOV UR4, 0x54442d19 ;  /* 0x54442d1900047882 */ /* 0x000fe20000000000 */
[----:B------:R-:W-:Y:S01]  /*46f0*/  SHF.L.U32 R23, R23, 0x2, RZ ;  /* 0x0000000217177819 */ /* 0x000fe200000006ff */
        /* <DEDUP_REMOVED lines=11> */
[----:B------:R-:W-:-:S04]  /*47b0*/  IMAD.MOV R26, RZ, RZ, -R27 ;  /* 0x000000ffff1a7224 */ /* 0x000fc800078e0a1b */
[----:B------:R-:W-:Y:S01]  /*47c0*/  @!P0 IMAD.MOV.U32 R27, RZ, RZ, R26 ;  /* 0x000000ffff1b8224 */ /* 0x000fe200078e001a */
[----:B0-----:R-:W-:-:S06]  /*47d0*/  DMUL R22, R22, UR4 ;  /* 0x0000000416167c28 */ /* 0x001fcc0008000000 */
[----:B------:R-:W0:Y:S02]  /*47e0*/  F2F.F32.F64 R29, R22 ;  /* 0x00000016001d7310 */ /* 0x000e240000301000 */
[----:B0-----:R-:W-:-:S07]  /*47f0*/  FSEL R28, -R29, R29, !P1 ;  /* 0x0000001d1d1c7208 */ /* 0x001fce0004800100 */
.L_x_41:
[----:B------:R-:W-:Y:S05]  /*4800*/  BSYNC.RECONVERGENT B0 ;  /* 0x0000000000007941 */ /* 0x000fea0003800200 */
.L_x_40:
[----:B------:R-:W-:Y:S01]  /*4810*/  FMUL R26, R25, 4 ;  /* 0x40800000191a7820 */ /* 0x000fe20000400000 */
[----:B------:R-:W-:Y:S02]  /*4820*/  IMAD.MOV.U32 R23, RZ, RZ, 0x37cbac00 ;  /* 0x37cbac00ff177424 */ /* 0x000fe400078e00ff */
[----:B------:R-:W-:Y:S01]  /*4830*/  FMUL R30, R28, R28 ;  /* 0x0000001c1c1e7220 */ /* 0x000fe20000400000 */
[C---:B------:R-:W-:Y:S01]  /*4840*/  LOP3.LUT R29, R27.reuse, 0x1, RZ, 0xc0, !PT ;  /* 0x000000011b1d7812 */ /* 0x040fe200078ec0ff */
[----:B------:R-:W-:Y:S01]  /*4850*/  FMUL R22, R26, 0.63661974668502807617 ;  /* 0x3f22f9831a167820 */ /* 0x000fe20000400000 */
[----:B------:R-:W-:Y:S01]  /*4860*/  LOP3.LUT P1, RZ, R27, 0x2, RZ, 0xc0, !PT ;  /* 0x000000021bff7812 */ /* 0x000fe2000782c0ff */
[----:B------:R-:W-:Y:S01]  /*4870*/  FFMA R23, R30, R23, -0.0013887860113754868507 ;  /* 0xbab607ed1e177423 */ /* 0x000fe20000000017 */
[----:B------:R-:W-:Y:S01]  /*4880*/  ISETP.NE.U32.AND P0, PT, R29, 0x1, PT ;  /* 0x000000011d00780c */ /* 0x000fe20003f05070 */
[----:B------:R-:W-:Y:S01]  /*4890*/  BSSY.RECONVERGENT B0, `(.L_x_45) ;  /* 0x0000071000007945 */ /* 0x000fe20003800200 */
[----:B------:R-:W-:Y:S01]  /*48a0*/  MOV R29, 0x3effffff ;  /* 0x3effffff001d7802 */ /* 0x000fe20000000f00 */
[----:B------:R-:W0:Y:S01]  /*48b0*/  F2I.NTZ R22, R22 ;  /* 0x0000001600167305 */ /* 0x000e220000203100 */
[----:B------:R-:W-:-:S02]  /*48c0*/  FSEL R11, R11, 0.0083327032625675201416, !P0 ;  /* 0x3c0885e40b0b7808 */ /* 0x000fc40004000000 */
[----:B------:R-:W-:Y:S02]  /*48d0*/  FSEL R23, R23, -0.00019574658654164522886, !P0 ;  /* 0xb94d415317177808 */ /* 0x000fe40004000000 */
        /* <DEDUP_REMOVED lines=25> */
.L_x_47:
        /* <DEDUP_REMOVED lines=18> */
[-C--:B------:R-:W-:Y:S01]  /*4b90*/  @P1 MOV R4, R27.reuse ;  /* 0x0000001b00041202 */ /* 0x080fe20000000f00 */
[--C-:B------:R-:W-:Y:S01]  /*4ba0*/  @P2 IMAD.MOV.U32 R7, RZ, RZ, R27.reuse ;  /* 0x000000ffff072224 */ /* 0x100fe200078e001b */
[----:B------:R-:W-:Y:S01]  /*4bb0*/  @P5 MOV R10, R27 ;  /* 0x0000001b000a5202 */ /* 0x000fe20000000f00 */
        /* <DEDUP_REMOVED lines=24> */
[--C-:B------:R-:W-:Y:S01]  /*4d40*/  @P1 IMAD.MOV.U32 R22, RZ, RZ, R8.reuse ;  /* 0x000000ffff161224 */ /* 0x100fe200078e0008 */
[----:B------:R-:W-:Y:S01]  /*4d50*/  @P0 MOV R22, R9 ;  /* 0x0000000900160202 */ /* 0x000fe20000000f00 */
[----:B------:R-:W-:-:S02]  /*4d60*/  @P0 IMAD.MOV.U32 R27, RZ, RZ, R8 ;  /* 0x000000ffff1b0224 */ /* 0x000fc400078e0008 */
[----:B------:R-:W-:Y:S02]  /*4d70*/  @P3 IMAD.MOV.U32 R27, RZ, RZ, R9 ;  /* 0x000000ffff1b3224 */ /* 0x000fe400078e0009 */
[--C-:B------:R-:W-:Y:S01]  /*4d80*/  @P3 IMAD.MOV.U32 R22, RZ, RZ, R10.reuse ;  /* 0x000000ffff163224 */ /* 0x100fe200078e000a */
[----:B------:R-:W-:Y:S01]  /*4d90*/  @P5 MOV R22, R11 ;  /* 0x0000000b00165202 */ /* 0x000fe20000000f00 */
[----:B------:R-:W-:Y:S02]  /*4da0*/  @P5 IMAD.MOV.U32 R27, RZ, RZ, R10 ;  /* 0x000000ffff1b5224 */ /* 0x000fe400078e000a */
[----:B------:R-:W-:Y:S01]  /*4db0*/  @P4 IMAD.MOV.U32 R27, RZ, RZ, R11 ;  /* 0x000000ffff1b4224 */ /* 0x000fe200078e000b */
[----:B------:R-:W-:Y:S06]  /*4dc0*/  @!P6 BRA `(.L_x_49) ;  /* 0x000000000028e947 */ /* 0x000fec0003800000 */
[----:B------:R-:W-:Y:S01]  /*4dd0*/  @P1 IMAD.MOV.U32 R3, RZ, RZ, R4 ;  /* 0x000000ffff031224 */ /* 0x000fe200078e0004 */
[----:B------:R-:W-:Y:S01]  /*4de0*/  LOP3.LUT R4, R23, 0x1f, RZ, 0xc0, !PT ;  /* 0x0000001f17047812 */ /* 0x000fe200078ec0ff */
        /* <DEDUP_REMOVED lines=8> */
.L_x_49:
[----:B------:R-:W-:Y:S05]  /*4e70*/  BSYNC.RECONVERGENT B1 ;  /* 0x0000000000017941 */ /* 0x000fea0003800200 */
.L_x_48:
[C---:B------:R-:W-:Y:S01]  /*4e80*/  SHF.L.W.U32.HI R3, R27.reuse, 0x2, R22 ;  /* 0x000000021b037819 */ /* 0x040fe20000010e16 */
[----:B------:R-:W-:Y:S01]  /*4e90*/  UMOV UR4, 0x54442d19 ;  /* 0x54442d1900047882 */ /* 0x000fe20000000000 */
[----:B------:R-:W-:Y:S01]  /*4ea0*/  SHF.L.U32 R8, R27, 0x2, RZ ;  /* 0x000000021b087819 */ /* 0x000fe200000006ff */
        /* <DEDUP_REMOVED lines=15> */
.L_x_46:
[----:B------:R-:W-:Y:S05]  /*4fa0*/  BSYNC.RECONVERGENT B0 ;  /* 0x0000000000007941 */ /* 0x000fea0003800200 */
.L_x_45:
[----:B------:R-:W2:Y:S04]  /*4fb0*/  LDG.E R4, desc[UR6][R16.64+0x4] ;  /* 0x0000040610047981 */ /* 0x000ea8000c1e1900 */
[----:B------:R-:W3:Y:S01]  /*4fc0*/  LDG.E R7, desc[UR6][R16.64+0x8] ;  /* 0x0000080610077981 */ /* 0x000ee2000c1e1900 */
[----:B------:R-:W-:Y:S02]  /*4fd0*/  IMAD.MOV.U32 R9, RZ, RZ, 0x37cbac00 ;  /* 0x37cbac00ff097424 */ /* 0x000fe400078e00ff */
[----:B------:R-:W-:Y:S01]  /*4fe0*/  FMUL R8, R23, R23 ;  /* 0x0000001717087220 */ /* 0x000fe20000400000 */
[----:B------:R-:W-:Y:S01]  /*4ff0*/  LOP3.LUT R3, R22, 0x1, RZ, 0xc0, !PT ;  /* 0x0000000116037812 */ /* 0x000fe200078ec0ff */
[----:B------:R-:W-:Y:S02]  /*5000*/  IMAD.MOV.U32 R10, RZ, RZ, 0x3e2aaaa8 ;  /* 0x3e2aaaa8ff0a7424 */ /* 0x000fe400078e00ff */
[----:B------:R-:W-:Y:S01]  /*5010*/  FFMA R9, R8, R9, -0.0013887860113754868507 ;  /* 0xbab607ed08097423 */ /* 0x000fe20000000009 */
[----:B------:R-:W-:Y:S01]  /*5020*/  ISETP.NE.U32.AND P0, PT, R3, 0x1, PT ;  /* 0x000000010300780c */ /* 0x000fe20003f05070 */
[----:B------:R-:W-:Y:S01]  /*5030*/  VIADD R22, R22, 0x1 ;  /* 0x0000000116167836 */ /* 0x000fe20000000000 */
[----:B------:R-:W-:-:S02]  /*5040*/  MOV R3, 0x3c0885e4 ;  /* 0x3c0885e400037802 */ /* 0x000fc40000000f00 */
[----:B------:R-:W-:Y:S02]  /*5050*/  FSEL R9, R9, -0.00019574658654164522886, P0 ;  /* 0xb94d415309097808 */ /* 0x000fe40000000000 */
[----:B------:R-:W-:Y:S02]  /*5060*/  FSEL R3, R3, 0.041666727513074874878, !P0 ;  /* 0x3d2aaabb03037808 */ /* 0x000fe40004000000 */
[----:B------:R-:W-:Y:S02]  /*5070*/  FSEL R10, -R10, -0.4999999701976776123, !P0 ;  /* 0xbeffffff0a0a7808 */ /* 0x000fe40004000100 */
[----:B------:R-:W-:Y:S01]  /*5080*/  LOP3.LUT P1, RZ, R22, 0x2, RZ, 0xc0, !PT ;  /* 0x0000000216ff7812 */ /* 0x000fe2000782c0ff */
[----:B------:R-:W-:Y:S01]  /*5090*/  FFMA R9, R8, R9, R3 ;  /* 0x0000000908097223 */ /* 0x000fe20000000003 */
[----:B------:R-:W-:Y:S02]  /*50a0*/  FSEL R3, R23, 1, !P0 ;  /* 0x3f80000017037808 */ /* 0x000fe40004000000 */
[----:B------:R-:W-:Y:S01]  /*50b0*/  FSETP.GEU.AND P0, PT, R24, R12, PT ;  /* 0x0000000c1800720b */ /* 0x000fe20003f0e000 */
[----:B------:R-:W-:-:S02]  /*50c0*/  FFMA R9, R8, R9, R10 ;  /* 0x0000000908097223 */ /* 0x000fc4000000000a */
[----:B------:R-:W-:-:S04]  /*50d0*/  FFMA R8, R8, R3, RZ ;  /* 0x0000000308087223 */ /* 0x000fc800000000ff */
[----:B------:R-:W-:-:S04]  /*50e0*/  FFMA R8, R8, R9, R3 ;  /* 0x0000000908087223 */ /* 0x000fc80000000003 */
[----:B------:R-:W-:-:S04]  /*50f0*/  @P1 FADD R8, RZ, -R8 ;  /* 0x80000008ff081221 */ /* 0x000fc80000000000 */
[----:B------:R-:W-:-:S04]  /*5100*/  FFMA R25, R8, 7, R25 ;  /* 0x40e0000008197823 */ /* 0x000fc80000000019 */
[----:B--2---:R-:W-:-:S04]  /*5110*/  FADD R4, R25, R4 ;  /* 0x0000000419047221 */ /* 0x004fc80000000000 */
[----:B---3--:R-:W-:-:S05]  /*5120*/  FADD R4, R4, R7 ;  /* 0x0000000704047221 */ /* 0x008fca0000000000 */
[----:B------:R-:W-:Y:S01]  /*5130*/  FSETP.GEU.AND P1, PT, R4, R33, PT ;  /* 0x000000210400720b */ /* 0x000fe20003f2e000 */
[----:B------:R-:W-:Y:S06]  /*5140*/  MEMBAR.SC.GPU ;  /* 0x0000000000007992 */ /* 0x000fec0000002000 */
[----:B------:R-:W-:-:S00]  /*5150*/  ERRBAR ;  /* 0x00000000000079ab */ /* 0x000fc00000000000 */
[----:B------:R-:W-:Y:S06]  /*5160*/  CGAERRBAR ;  /* 0x00000000000075ab */ /* 0x000fec0000000000 */
[----:B------:R-:W-:Y:S04]  /*5170*/  CCTL.IVALL ;  /* 0x00000000ff00798f */ /* 0x000fe80002000000 */
[----:B------:R0:W-:Y:S04]  /*5180*/  @!P0 STG.E desc[UR6][R20.64], R32 ;  /* 0x0000002014008986 */ /* 0x0001e8000c101906 */
[----:B------:R0:W-:Y:S01]  /*5190*/  @!P1 STG.E desc[UR6][R18.64], R31 ;  /* 0x0000001f12009986 */ /* 0x0001e2000c101906 */
[----:B------:R-:W-:Y:S06]  /*51a0*/  MEMBAR.SC.GPU ;  /* 0x0000000000007992 */ /* 0x000fec0000002000 */
[----:B------:R-:W-:-:S00]  /*51b0*/  ERRBAR ;  /* 0x00000000000079ab */ /* 0x000fc00000000000 */
[----:B------:R-:W-:Y:S06]  /*51c0*/  CGAERRBAR ;  /* 0x00000000000075ab */ /* 0x000fec0000000000 */
[----:B------:R-:W-:Y:S01]  /*51d0*/  CCTL.IVALL ;  /* 0x00000000ff00798f */ /* 0x000fe20002000000 */
[----:B------:R-:W-:Y:S06]  /*51e0*/  MEMBAR.SC.GPU ;  /* 0x0000000000007992 */ /* 0x000fec0000002000 */
[----:B------:R-:W-:-:S00]  /*51f0*/  ERRBAR ;  /* 0x00000000000079ab */ /* 0x000fc00000000000 */
[----:B------:R-:W-:Y:S06]  /*5200*/  CGAERRBAR ;  /* 0x00000000000075ab */ /* 0x000fec0000000000 */
[----:B------:R-:W-:Y:S01]  /*5210*/  CCTL.IVALL ;  /* 0x00000000ff00798f */ /* 0x000fe20002000000 */
[----:B------:R-:W1:Y:S01]  /*5220*/  LDCU UR4, c[0x0][0x394] ;  /* 0x00007280ff0477ac */ /* 0x000e620008000800 */
[----:B------:R-:W-:Y:S01]  /*5230*/  BSSY.RECONVERGENT B0, `(.L_x_50) ;  /* 0x0000024000007945 */ /* 0x000fe20003800200 */
[----:B-1----:R-:W-:-:S13]  /*5240*/  FSETP.GEU.AND P0, PT, |R5|, UR4, PT ;  /* 0x0000000405007c0b */ /* 0x002fda000bf0e200 */
[----:B0-----:R-:W-:Y:S05]  /*5250*/  @P0 BRA `(.L_x_51) ;  /* 0x0000000000840947 */ /* 0x001fea0003800000 */
[----:B------:R-:W0:Y:S01]  /*5260*/  I2F.RP R3, UR11 ;  /* 0x0000000b00037d06 */ /* 0x000e220008209400 */
[----:B------:R-:W-:Y:S01]  /*5270*/  FMUL R0, |R0|, R13 ;  /* 0x0000000d00007220 */ /* 0x000fe20000400200 */
[----:B------:R-:W-:-:S06]  /*5280*/  IMAD.MOV.U32 R4, RZ, RZ, RZ ;  /* 0x000000ffff047224 */ /* 0x000fcc00078e00ff */
[----:B------:R-:W1:Y:S08]  /*5290*/  F2I.TRUNC.NTZ R0, R0 ;  /* 0x0000000000007305 */ /* 0x000e70000020f100 */
[----:B0-----:R-:W0:Y:S01]  /*52a0*/  MUFU.RCP R3, R3 ;  /* 0x0000000300037308 */ /* 0x001e220000001000 */
[----:B-1----:R-:W-:Y:S02]  /*52b0*/  IABS R8, R0 ;  /* 0x0000000000087213 */ /* 0x002fe40000000000 */
[----:B------:R-:W-:Y:S01]  /*52c0*/  ISETP.GE.AND P1, PT, R0, RZ, PT ;  /* 0x000000ff0000720c */ /* 0x000fe20003f26270 */
[----:B0-----:R-:W-:-:S06]  /*52d0*/  VIADD R5, R3, 0xffffffe ;  /* 0x0ffffffe03057836 */ /* 0x001fcc0000000000 */
[----:B------:R-:W0:Y:S02]  /*52e0*/  F2I.FTZ.U32.TRUNC.NTZ R5, R5 ;  /* 0x0000000500057305 */ /* 0x000e24000021f000 */
[----:B0-----:R-:W-:-:S05]  /*52f0*/  IADD3 R7, PT, PT, RZ, -R5, RZ ;  /* 0x80000005ff077210 */ /* 0x001fca0007ffe0ff */
[----:B------:R-:W-:-:S04]  /*5300*/  IMAD R7, R7, UR11, RZ ;  /* 0x0000000b07077c24 */ /* 0x000fc8000f8e02ff */
[----:B------:R-:W-:-:S04]  /*5310*/  IMAD.HI.U32 R7, R5, R7, R4 ;  /* 0x0000000705077227 */ /* 0x000fc800078e0004 */
[----:B------:R-:W-:Y:S02]  /*5320*/  IMAD.MOV.U32 R4, RZ, RZ, R8 ;  /* 0x000000ffff047224 */ /* 0x000fe400078e0008 */
[----:B------:R-:W0:Y:S02]  /*5330*/  LDC.64 R8, c[0x0][0x3a0] ;  /* 0x0000e800ff087b82 */ /* 0x000e240000000a00 */
[----:B------:R-:W-:-:S04]  /*5340*/  IMAD.HI.U32 R3, R7, R4, RZ ;  /* 0x0000000407037227 */ /* 0x000fc800078e00ff */
[----:B------:R-:W-:-:S04]  /*5350*/  IMAD.MOV R3, RZ, RZ, -R3 ;  /* 0x000000ffff037224 */ /* 0x000fc800078e0a03 */
[----:B------:R-:W-:Y:S02]  /*5360*/  IMAD R3, R3, UR11, R4 ;  /* 0x0000000b03037c24 */ /* 0x000fe4000f8e0204 */
[----:B------:R-:W1:Y:S03]  /*5370*/  LDC.64 R4, c[0x0][0x3a8] ;  /* 0x0000ea00ff047b82 */ /* 0x000e660000000a00 */
[----:B------:R-:W-:-:S13]  /*5380*/  ISETP.LT.U32.AND P0, PT, R3, UR11, PT ;  /* 0x0000000b03007c0c */ /* 0x000fda000bf01070 */
[----:B------:R-:W-:-:S04]  /*5390*/  @!P0 IADD3 R3, PT, PT, R3, -UR11, RZ ;  /* 0x8000000b03038c10 */ /* 0x000fc8000fffe0ff */
[----:B------:R-:W-:-:S13]  /*53a0*/  ISETP.LT.U32.AND P0, PT, R3, UR11, PT ;  /* 0x0000000b03007c0c */ /* 0x000fda000bf01070 */
[----:B------:R-:W-:Y:S01]  /*53b0*/  @!P0 VIADD R3, R3, -UR11 ;  /* 0x8000000b03038c36 */ /* 0x000fe20008000000 */
[----:B------:R-:W-:-:S03]  /*53c0*/  PLOP3.LUT P0, PT, PT, PT, UP0, 0x40, 0x4 ;  /* 0x000000000004781c */ /* 0x000fc60003f0e808 */
[----:B------:R-:W-:-:S05]  /*53d0*/  @!P1 IMAD.MOV R3, RZ, RZ, -R3 ;  /* 0x000000ffff039224 */ /* 0x000fca00078e0a03 */
[----:B------:R-:W-:-:S05]  /*53e0*/  SEL R3, R6, R3, P0 ;  /* 0x0000000306037207 */ /* 0x000fca0000000000 */
[----:B-1----:R-:W-:-:S04]  /*53f0*/  IMAD.WIDE R4, R3, 0x4, R4 ;  /* 0x0000000403047825 */ /* 0x002fc800078e0204 */
[C---:B0-----:R-:W-:Y:S02]  /*5400*/  IMAD.WIDE R6, R3.reuse, 0x4, R8 ;  /* 0x0000000403067825 */ /* 0x041fe400078e0208 */
[----:B------:R-:W2:Y:S04]  /*5410*/  LDG.E R4, desc[UR6][R4.64] ;  /* 0x0000000604047981 */ /* 0x000ea8000c1e1900 */
[----:B------:R-:W2:Y:S01]  /*5420*/  LDG.E R7, desc[UR6][R6.64] ;  /* 0x0000000606077981 */ /* 0x000ea2000c1e1900 */
[----:B------:R-:W-:-:S04]  /*5430*/  IMAD.WIDE R14, R3, 0x4, R14 ;  /* 0x00000004030e7825 */ /* 0x000fc800078e020e */
[----:B--2---:R-:W-:-:S04]  /*5440*/  FADD R0, R4, -R7 ;  /* 0x8000000704007221 */ /* 0x004fc80000000000 */
[----:B------:R-:W-:-:S05]  /*5450*/  FFMA R3, |R2|, R0, R7 ;  /* 0x0000000002037223 */ /* 0x000fca0000000207 */
[----:B------:R0:W-:Y:S02]  /*5460*/  STG.E desc[UR6][R14.64], R3 ;  /* 0x000000030e007986 */ /* 0x0001e4000c101906 */
.L_x_51:
[----:B------:R-:W-:Y:S05]  /*5470*/  BSYNC.RECONVERGENT B0 ;  /* 0x0000000000007941 */ /* 0x000fea0003800200 */
.L_x_50:
[----:B------:R-:W-:Y:S06]  /*5480*/  MEMBAR.SC.GPU ;  /* 0x0000000000007992 */ /* 0x000fec0000002000 */
[----:B------:R-:W-:-:S00]  /*5490*/  ERRBAR ;  /* 0x00000000000079ab */ /* 0x000fc00000000000 */
[----:B------:R-:W-:Y:S06]  /*54a0*/  CGAERRBAR ;  /* 0x00000000000075ab */ /* 0x000fec0000000000 */
[----:B------:R-:W-:Y:S01]  /*54b0*/  CCTL.IVALL ;  /* 0x00000000ff00798f */ /* 0x000fe20002000000 */
[----:B------:R-:W-:Y:S05]  /*54c0*/  EXIT ;  /* 0x000000000000794d */ /* 0x000fea0003800000 */
.L_x_52:
[----:B------:R-:W-:-:S00]  /*54d0*/  BRA `(.L_x_52) ;  /* 0xfffffffc00fc7947 */ /* 0x000fc0000383ffff */
[----:B------:R-:W-:-:S00]  /*54e0*/  NOP ;  /* 0x0000000000007918 */ /* 0x000fc00000000000 */
        /* <DEDUP_REMOVED lines=9> */
.L_x_54:


//--------------------- .text._Z12setup_kernelP24curandStatePhilox4_32_10m --------------------------
	.section	.text._Z12setup_kernelP24curandStatePhilox4_32_10m,"ax",@progbits
	.align	128
        .global         _Z12setup_kernelP24curandStatePhilox4_32_10m
        .type           _Z12setup_kernelP24curandStatePhilox4_32_10m,@function
        .size           _Z12setup_kernelP24curandStatePhilox4_32_10m,(.L_x_55 - _Z12setup_kernelP24curandStatePhilox4_32_10m)
        .other          _Z12setup_kernelP24curandStatePhilox4_32_10m,@"STO_CUDA_ENTRY STV_DEFAULT"
_Z12setup_kernelP24curandStatePhilox4_32_10m:
.text._Z12setup_kernelP24curandStatePhilox4_32_10m:
[----:B------:R-:W-:Y:S01]  /*0000*/  LDC R1, c[0x0][0x37c] ;  /* 0x0000df00ff017b82 */ /* 0x000fe20000000800 */
[----:B------:R-:W0:Y:S07]  /*0010*/  S2R R5, SR_TID.X ;  /* 0x0000000000057919 */ /* 0x000e2e0000002100 */
[----:B------:R-:W0:Y:S08]  /*0020*/  S2UR UR4, SR_CTAID.X ;  /* 0x00000000000479c3 */ /* 0x000e300000002500 */
[----:B------:R-:W0:Y:S08]  /*0030*/  LDC R6, c[0x0][0x360] ;  /* 0x0000d800ff067b82 */ /* 0x000e300000000800 */
[----:B------:R-:W1:Y:S08]  /*0040*/  LDC.64 R2, c[0x0][0x388] ;  /* 0x0000e200ff027b82 */ /* 0x000e700000000a00 */
[----:B------:R-:W2:Y:S01]  /*0050*/  LDC.64 R16, c[0x0][0x380] ;  /* 0x0000e000ff107b82 */ /* 0x000ea20000000a00 */
[----:B0-----:R-:W-:Y:S01]  /*0060*/  IMAD R6, R6, UR4, R5 ;  /* 0x0000000406067c24 */ /* 0x001fe2000f8e0205 */
[----:B------:R-:W0:Y:S03]  /*0070*/  LDCU.64 UR4, c[0x0][0x358] ;  /* 0x00006b00ff0477ac */ /* 0x000e260008000a00 */
[----:B------:R-:W-:Y:S01]  /*0080*/  IMAD.WIDE.U32 R10, R6, -0x326172a9, RZ ;  /* 0xcd9e8d57060a7825 */ /* 0x000fe200078e00ff */
[----:B------:R-:W-:-:S03]  /*0090*/  SHF.R.S32.HI R7, RZ, 0x1f, R6 ;  /* 0x0000001fff077819 */ /* 0x000fc60000011406 */
[----:B-1----:R-:W-:Y:S01]  /*00a0*/  VIADD R9, R3, 0xbb67ae85 ;  /* 0xbb67ae8503097836 */ /* 0x002fe20000000000 */
[----:B------:R-:W-:Y:S02]  /*00b0*/  LOP3.LUT R4, R11, R2, RZ, 0x3c, !PT ;  /* 0x000000020b047212 */ /* 0x000fe400078e3cff */
[----:B------:R-:W-:Y:S02]  /*00c0*/  LOP3.LUT R12, R7, R3, RZ, 0x3c, !PT ;  /* 0x00000003070c7212 */ /* 0x000fe400078e3cff */
[----:B------:R-:W-:Y:S01]  /*00d0*/  IADD3 R11, PT, PT, R2, 0x3c6ef372, RZ ;  /* 0x3c6ef372020b7810 */ /* 0x000fe20007ffe0ff */
[----:B------:R-:W-:-:S04]  /*00e0*/  IMAD.WIDE.U32 R4, R4, -0x2daee0ad, RZ ;  /* 0xd2511f5304047825 */ /* 0x000fc800078e00ff */
[----:B------:R-:W-:Y:S01]  /*00f0*/  IMAD.WIDE.U32 R12, R12, -0x326172a9, RZ ;  /* 0xcd9e8d570c0c7825 */ /* 0x000fe200078e00ff */
[----:B------:R-:W-:-:S03]  /*0100*/  LOP3.LUT R9, R9, R5, RZ, 0x3c, !PT ;  /* 0x0000000509097212 */ /* 0x000fc600078e3cff */
[----:B------:R-:W-:Y:S02]  /*0110*/  VIADD R5, R2, 0x9e3779b9 ;  /* 0x9e3779b902057836 */ /* 0x000fe40000000000 */
[----:B------:R-:W-:-:S03]  /*0120*/  IMAD.WIDE.U32 R8, R9, -0x326172a9, RZ ;  /* 0xcd9e8d5709087825 */ /* 0x000fc600078e00ff */
[----:B------:R-:W-:Y:S01]  /*0130*/  LOP3.LUT R5, R5, R10, R13, 0x96, !PT ;  /* 0x0000000a05057212 */ /* 0x000fe200078e960d */
[----:B--2---:R-:W-:Y:S01]  /*0140*/  IMAD.WIDE R16, R6, 0x40, R16 ;  /* 0x0000004006107825 */ /* 0x004fe200078e0210 */
[----:B------:R-:W-:-:S03]  /*0150*/  LOP3.LUT R11, R9, R12, R11, 0x96, !PT ;  /* 0x0000000c090b7212 */ /* 0x000fc600078e960b */
[----:B------:R-:W-:Y:S01]  /*0160*/  VIADD R9, R3, 0x76cf5d0a ;  /* 0x76cf5d0a03097836 */ /* 0x000fe20000000000 */
[----:B0-----:R-:W-:Y:S01]  /*0170*/  STG.E.64 desc[UR4][R16.64+0x30], RZ ;  /* 0x000030ff10007986 */ /* 0x001fe2000c101b04 */
[----:B------:R-:W-:Y:S01]  /*0180*/  IMAD.WIDE.U32 R12, R5, -0x2daee0ad, RZ ;  /* 0xd2511f53050c7825 */ /* 0x000fe200078e00ff */
[----:B------:R-:W-:Y:S02]  /*0190*/  IADD3 R5, PT, PT, R3, 0x32370b8f, RZ ;  /* 0x32370b8f03057810 */ /* 0x000fe40007ffe0ff */
[----:B------:R-:W-:Y:S01]  /*01a0*/  STG.E.64 desc[UR4][R16.64+0x38], RZ ;  /* 0x000038ff10007986 */ /* 0x000fe2000c101b04 */
[----:B------:R-:W-:Y:S01]  /*01b0*/  IMAD.WIDE.U32 R10, R11, -0x2daee0ad, RZ ;  /* 0xd2511f530b0a7825 */ /* 0x000fe200078e00ff */
[----:B------:R-:W-:-:S04]  /*01c0*/  LOP3.LUT R9, R13, R4, R9, 0x96, !PT ;  /* 0x000000040d097212 */ /* 0x000fc800078e9609 */
[----:B------:R-:W-:Y:S01]  /*01d0*/  LOP3.LUT R5, R11, R12, R5, 0x96, !PT ;  /* 0x0000000c0b057212 */ /* 0x000fe200078e9605 */
[C---:B------:R-:W-:Y:S02]  /*01e0*/  VIADD R11, R2.reuse, 0xdaa66d2b ;  /* 0xdaa66d2b020b7836 */ /* 0x040fe40000000000 */
[----:B------:R-:W-:Y:S01]  /*01f0*/  IMAD.WIDE.U32 R12, R9, -0x326172a9, RZ ;  /* 0xcd9e8d57090c7825 */ /* 0x000fe200078e00ff */
[----:B------:R-:W-:-:S03]  /*0200*/  IADD3 R9, PT, PT, R2, 0x78dde6e4, RZ ;  /* 0x78dde6e402097810 */ /* 0x000fc60007ffe0ff */
[----:B------:R-:W-:Y:S01]  /*0210*/  IMAD.WIDE.U32 R4, R5, -0x326172a9, RZ ;  /* 0xcd9e8d5705047825 */ /* 0x000fe200078e00ff */
[----:B------:R-:W-:-:S04]  /*0220*/  LOP3.LUT R11, R13, R8, R11, 0x96, !PT ;  /* 0x000000080d0b7212 */ /* 0x000fc800078e960b */
[----:B------:R-:W-:Y:S01]  /*0230*/  LOP3.LUT R9, R5, R12, R9, 0x96, !PT ;  /* 0x0000000c05097212 */ /* 0x000fe200078e9609 */
[----:B------:R-:W-:Y:S02]  /*0240*/  VIADD R5, R3, 0xed9eba14 ;  /* 0xed9eba1403057836 */ /* 0x000fe40000000000 */
[----:B------:R-:W-:Y:S01]  /*0250*/  IMAD.WIDE.U32 R12, R11, -0x2daee0ad, RZ ;  /* 0xd2511f530b0c7825 */ /* 0x000fe200078e00ff */
[----:B------:R-:W-:-:S03]  /*0260*/  IADD3 R11, PT, PT, R3, -0x56f99767, RZ ;  /* 0xa9066899030b7810 */ /* 0x000fc60007ffe0ff */
[----:B------:R-:W-:Y:S01]  /*0270*/  IMAD.WIDE.U32 R8, R9, -0x2daee0ad, RZ ;  /* 0xd2511f5309087825 */ /* 0x000fe200078e00ff */
[----:B------:R-:W-:-:S04]  /*0280*/  LOP3.LUT R5, R13, R10, R5, 0x96, !PT ;  /* 0x0000000a0d057212 */ /* 0x000fc800078e9605 */
[----:B------:R-:W-:Y:S01]  /*0290*/  LOP3.LUT R11, R9, R12, R11, 0x96, !PT ;  /* 0x0000000c090b7212 */ /* 0x000fe200078e960b */
[C---:B------:R-:W-:Y:S02]  /*02a0*/  VIADD R9, R2.reuse, 0x1715609d ;  /* 0x1715609d02097836 */ /* 0x040fe40000000000 */
[----:B------:R-:W-:Y:S01]  /*02b0*/  IMAD.WIDE.U32 R12, R5, -0x326172a9, RZ ;  /* 0xcd9e8d57050c7825 */ /* 0x000fe200078e00ff */
[----:B------:R-:W-:-:S03]  /*02c0*/  IADD3 R5, PT, PT, R2, -0x4ab325aa, RZ ;  /* 0xb54cda5602057810 */ /* 0x000fc60007ffe0ff */
[----:B------:R-:W-:Y:S01]  /*02d0*/  IMAD.WIDE.U32 R10, R11, -0x326172a9, RZ ;  /* 0xcd9e8d570b0a7825 */ /* 0x000fe200078e00ff */
[----:B------:R-:W-:-:S04]  /*02e0*/  LOP3.LUT R9, R13, R4, R9, 0x96, !PT ;  /* 0x000000040d097212 */ /* 0x000fc800078e9609 */
[----:B------:R-:W-:Y:S01]  /*02f0*/  LOP3.LUT R5, R11, R12, R5, 0x96, !PT ;  /* 0x0000000c0b057212 */ /* 0x000fe200078e9605 */
[----:B------:R-:W-:Y:S02]  /*0300*/  VIADD R11, R3, 0x646e171e ;  /* 0x646e171e030b7836 */ /* 0x000fe40000000000 */
[----:B------:R-:W-:Y:S01]  /*0310*/  IMAD.WIDE.U32 R12, R9, -0x2daee0ad, RZ ;  /* 0xd2511f53090c7825 */ /* 0x000fe200078e00ff */
[----:B------:R-:W-:-:S03]  /*0320*/  IADD3 R9, PT, PT, R3, 0x1fd5c5a3, RZ ;  /* 0x1fd5c5a303097810 */ /* 0x000fc60007ffe0ff */
[----:B------:R-:W-:Y:S01]  /*0330*/  IMAD.WIDE.U32 R4, R5, -0x2daee0ad, RZ ;  /* 0xd2511f5305047825 */ /* 0x000fe200078e00ff */
[----:B------:R-:W-:Y:S02]  /*0340*/  LOP3.LUT R8, R13, R8, R11, 0x96, !PT ;  /* 0x000000080d087212 */ /* 0x000fe400078e960b */
[C---:B------:R-:W-:Y:S02]  /*0350*/  IADD3 R11, PT, PT, R2.reuse, -0xe443238, RZ ;  /* 0xf1bbcdc8020b7810 */ /* 0x040fe40007ffe0ff */
[----:B------:R-:W-:Y:S01]  /*0360*/  LOP3.LUT R12, R5, R12, R9, 0x96, !PT ;  /* 0x0000000c050c7212 */ /* 0x000fe200078e9609 */
[----:B------:R-:W-:Y:S02]  /*0370*/  VIADD R5, R2, 0x5384540f ;  /* 0x5384540f02057836 */ /* 0x000fe40000000000 */
[----:B------:R-:W-:-:S04]  /*0380*/  IMAD.WIDE.U32 R8, R8, -0x326172a9, RZ ;  /* 0xcd9e8d5708087825 */ /* 0x000fc800078e00ff */
[----:B------:R-:W-:Y:S01]  /*0390*/  IMAD.WIDE.U32 R12, R12, -0x326172a9, RZ ;  /* 0xcd9e8d570c0c7825 */ /* 0x000fe200078e00ff */
[----:B------:R-:W-:-:S03]  /*03a0*/  LOP3.LUT R5, R9, R10, R5, 0x96, !PT ;  /* 0x0000000a09057212 */ /* 0x000fc600078e9605 */
[----:B------:R-:W-:Y:S01]  /*03b0*/  VIADD R9, R3, 0xdb3d7428 ;  /* 0xdb3d742803097836 */ /* 0x000fe20000000000 */
[----:B------:R-:W-:Y:S01]  /*03c0*/  LOP3.LUT R11, R13, R8, R11, 0x96, !PT ;  /* 0x000000080d0b7212 */ /* 0x000fe200078e960b */
[----:B------:R-:W-:Y:S01]  /*03d0*/  IMAD.WIDE.U32 R14, R5, -0x2daee0ad, RZ ;  /* 0xd2511f53050e7825 */ /* 0x000fe200078e00ff */
[----:B------:R-:W-:Y:S02]  /*03e0*/  IADD3 R5, PT, PT, R3, -0x695add53, RZ ;  /* 0x96a522ad03057810 */ /* 0x000fe40007ffe0ff */
[----:B------:R-:W-:Y:S01]  /*03f0*/  MOV R8, R2 ;  /* 0x0000000200087202 */ /* 0x000fe20000000f00 */
[----:B------:R-:W-:Y:S01]  /*0400*/  IMAD.WIDE.U32 R18, R11, -0x2daee0ad, RZ ;  /* 0xd2511f530b127825 */ /* 0x000fe200078e00ff */
[----:B------:R-:W-:Y:S02]  /*0410*/  LOP3.LUT R9, R15, R4, R9, 0x96, !PT ;  /* 0x000000040f097212 */ /* 0x000fe400078e9609 */
[----:B------:R-:W-:Y:S01]  /*0420*/  CS2R R10, SRZ ;  /* 0x00000000000a7805 */ /* 0x000fe2000001ff00 */
[----:B------:R-:W-:Y:S01]  /*0430*/  VIADD R13, R2, 0x8ff34781 ;  /* 0x8ff34781020d7836 */ /* 0x000fe20000000000 */
[----:B------:R-:W-:Y:S01]  /*0440*/  LOP3.LUT R14, R19, R14, R5, 0x96, !PT ;  /* 0x0000000e130e7212 */ /* 0x000fe200078e9605 */
[----:B------:R-:W-:Y:S01]  /*0450*/  IMAD.WIDE.U32 R20, R9, -0x326172a9, RZ ;  /* 0xcd9e8d5709147825 */ /* 0x000fe200078e00ff */
[----:B------:R-:W-:-:S02]  /*0460*/  CS2R R4, SRZ ;  /* 0x0000000000047805 */ /* 0x000fc4000001ff00 */
[----:B------:R-:W-:Y:S01]  /*0470*/  MOV R15, R18 ;  /* 0x00000012000f7202 */ /* 0x000fe20000000f00 */
[----:B------:R-:W-:Y:S01]  /*0480*/  IMAD.MOV.U32 R9, RZ, RZ, R3 ;  /* 0x000000ffff097224 */ /* 0x000fe200078e0003 */
[----:B------:R-:W-:Y:S01]  /*0490*/  LOP3.LUT R12, R21, R12, R13, 0x96, !PT ;  /* 0x0000000c150c7212 */ /* 0x000fe200078e960d */
[----:B------:R-:W-:Y:S01]  /*04a0*/  IMAD.MOV.U32 R13, RZ, RZ, R20 ;  /* 0x000000ffff0d7224 */ /* 0x000fe200078e0014 */
[----:B------:R-:W-:Y:S04]  /*04b0*/  STG.E.128 desc[UR4][R16.64], R4 ;  /* 0x0000000410007986 */ /* 0x000fe8000c101d04 */
[----:B------:R-:W-:Y:S04]  /*04c0*/  STG.E.128 desc[UR4][R16.64+0x20], R8 ;  /* 0x0000200810007986 */ /* 0x000fe8000c101d04 */
[----:B------:R-:W-:Y:S01]  /*04d0*/  STG.E.128 desc[UR4][R16.64+0x10], R12 ;  /* 0x0000100c10007986 */ /* 0x000fe2000c101d04 */
[----:B------:R-:W-:Y:S05]  /*04e0*/  EXIT ;  /* 0x000000000000794d */ /* 0x000fea0003800000 */
.L_x_53:
        /* <DEDUP_REMOVED lines=9> */
.L_x_55:


//--------------------- .nv.global.init           --------------------------
	.section	.nv.global.init,"aw",@progbits
	.align	4
.nv.global.init:
	.type		__cudart_i2opi_f,@object
	.size		__cudart_i2opi_f,(mrg32k3aM1SubSeq - __cudart_i2opi_f)
__cudart_i2opi_f:
        /*0000*/ 	.byte	0x41, 0x90, 0x43, 0x3c, 0x99, 0x95, 0x62, 0xdb, 0xc0, 0xdd, 0x34, 0xf5, 0xd1, 0x57, 0x27, 0xfc
        /*0010*/ 	.byte	0x29, 0x15, 0x44, 0x4e, 0x6e, 0x83, 0xf9, 0xa2
	.type		mrg32k3aM1SubSeq,@object
	.size		mrg32k3aM1SubSeq,(mrg32k3aM2SubSeq - mrg32k3aM1SubSeq)
mrg32k3aM1SubSeq:
        /*0018*/ 	.byte	0x0b, 0xcc, 0xee, 0x04, 0x73, 0x29, 0x8b, 0x6f, 0xf6, 0x53, 0x03, 0xf6, 0x23, 0xf6, 0xea, 0xda
        /* <DEDUP_REMOVED lines=125> */
	.type		mrg32k3aM2SubSeq,@object
	.size		mrg32k3aM2SubSeq,(mrg32k3aM1 - mrg32k3aM2SubSeq)
mrg32k3aM2SubSeq:
        /* <DEDUP_REMOVED lines=126> */
	.type		mrg32k3aM1,@object
	.size		mrg32k3aM1,(mrg32k3aM1Seq - mrg32k3aM1)
mrg32k3aM1:
        /* <DEDUP_REMOVED lines=144> */
	.type		mrg32k3aM1Seq,@object
	.size		mrg32k3aM1Seq,(mrg32k3aM2 - mrg32k3aM1Seq)
mrg32k3aM1Seq:
        /* <DEDUP_REMOVED lines=144> */
	.type		mrg32k3aM2,@object
	.size		mrg32k3aM2,(mrg32k3aM2Seq - mrg32k3aM2)
mrg32k3aM2:
        /* <DEDUP_REMOVED lines=144> */
	.type		mrg32k3aM2Seq,@object
	.size		mrg32k3aM2Seq,(precalc_xorwow_matrix - mrg32k3aM2Seq)
mrg32k3aM2Seq:
        /* <DEDUP_REMOVED lines=144> */
	.type		precalc_xorwow_matrix,@object
	.size		precalc_xorwow_matrix,(precalc_xorwow_offset_matrix - precalc_xorwow_matrix)
precalc_xorwow_matrix:
        /* <DEDUP_REMOVED lines=6400> */
	.type		precalc_xorwow_offset_matrix,@object
	.size		precalc_xorwow_offset_matrix,(.L_1 - precalc_xorwow_offset_matrix)
precalc_xorwow_offset_matrix:
        /* <DEDUP_REMOVED lines=6400> */
.L_1:


//--------------------- .nv.shared.reserved.0     --------------------------
	.section	.nv.shared.reserved.0,"aw",@nobits
	.weak		__nv_reservedSMEM_offset_0_alias
	.size		__nv_reservedSMEM_offset_0_alias, 0, 64
	.other		__nv_reservedSMEM_offset_0_alias,@"STO_CUDA_RESERVED_SHARED STV_DEFAULT"
__nv_reservedSMEM_offset_0_alias:
	.zero		0
	.zero		64


//--------------------- .nv.constant0._Z10our_kernelP24curandStatePhilox4_32_10iiffPfS1_S1_ii --------------------------
	.section	.nv.constant0._Z10our_kernelP24curandStatePhilox4_32_10iiffPfS1_S1_ii,"a",@progbits
	.sectionflags	@""
	.align	4
.nv.constant0._Z10our_kernelP24curandStatePhilox4_32_10iiffPfS1_S1_ii:
	.zero		952


//--------------------- .nv.constant0._Z12setup_kernelP24curandStatePhilox4_32_10m --------------------------
	.section	.nv.constant0._Z12setup_kernelP24curandStatePhilox4_32_10m,"a",@progbits
	.sectionflags	@""
	.align	4
.nv.constant0._Z12setup_kernelP24curandStatePhilox4_32_10m:
	.zero		912


//--------------------- SYMBOLS --------------------------

	.type		.nv.reservedSmem.offset0,@object
	.size		.nv.reservedSmem.offset0,0x4
